def matmul_kernel(
    a_ptr,
    b_ptr,
    c_ptr,
    M,
    N,
    K,
    stride_am,
    stride_ak,
    stride_bk,
    stride_bn,
    stride_cm,
    stride_cn,
    BLOCK_M: tl.constexpr,
    BLOCK_N: tl.constexpr,
    BLOCK_K: tl.constexpr,
    GROUP_M: tl.constexpr,
):
    pid = tl.program_id(axis=0)
    num_pid_m = tl.cdiv(M, BLOCK_M)
    num_pid_n = tl.cdiv(N, BLOCK_N)
    num_pid_in_group = GROUP_M * num_pid_n
    group_id = pid // num_pid_in_group
    first_pid_m = group_id * GROUP_M
    group_size_m = min(num_pid_m - first_pid_m, GROUP_M)
    pid_m = first_pid_m + ((pid % num_pid_in_group) % group_size_m)
    pid_n = (pid % num_pid_in_group) // group_size_m

    offs_am = (pid_m * BLOCK_M + tl.arange(0, BLOCK_M)) % M
    offs_bn = (pid_n * BLOCK_N + tl.arange(0, BLOCK_N)) % N
    offs_k = tl.arange(0, BLOCK_K)
    a_ptrs = a_ptr + offs_am[:, None] * stride_am + offs_k[None, :] * stride_ak
    b_ptrs = b_ptr + offs_k[:, None] * stride_bk + offs_bn[None, :] * stride_bn

    acc = tl.zeros((BLOCK_M, BLOCK_N), dtype=tl.float32)
    for kk in range(0, tl.cdiv(K, BLOCK_K)):
        a = tl.load(a_ptrs, mask=offs_k[None, :] < K - kk * BLOCK_K, other=0.0)
        b = tl.load(b_ptrs, mask=offs_k[:, None] < K - kk * BLOCK_K, other=0.0)
        acc = tl.dot(a, b, acc)
        a_ptrs += BLOCK_K * stride_ak
        b_ptrs += BLOCK_K * stride_bk

    c = acc.to(c_ptr.dtype.element_ty)
    offs_cm = pid_m * BLOCK_M + tl.arange(0, BLOCK_M)
    offs_cn = pid_n * BLOCK_N + tl.arange(0, BLOCK_N)
    c_ptrs = c_ptr + offs_cm[:, None] * stride_cm + offs_cn[None, :] * stride_cn
    mask = (offs_cm[:, None] < M) & (offs_cn[None, :] < N)
    tl.store(c_ptrs, c, mask=mask)

# config = {"BLOCK_K": 256, "BLOCK_M": 16, "BLOCK_N": 32, "GROUP_M": 8, "arch": "sm_100", "dtype": "fp16", "num_ctas": 1, "num_stages": 3, "num_warps": 4}
# arch = sm_100


// ===== COMPILED SASS (sm_100a) =====

	.target	sm_100a

	.elftype	@"ET_EXEC"


//--------------------- .note.nv.tkinfo           --------------------------
	.section	.note.nv.tkinfo,"",@"SHT_NOTE"
	.sectionflags	@"SHF_NOTE_NV_TKINFO"
	.tkinfo
        /*0018*/ 	.word	0x00000081
        /*0030*/ 	.string	""
        /*0030*/ 	.string	"ptxas-blackwell"
        /*0030*/ 	.string	"Cuda compilation tools, release 12.9, V12.9.86"
        /*0030*/ 	.string	"Build cuda_12.9.r12.9/compiler.36037853_0"
        /*0030*/ 	.string	"-v  -suppress-debug-info  -lineinfo  -arch sm_100a "



//--------------------- .note.nv.cuver            --------------------------
	.section	.note.nv.cuver,"",@"SHT_NOTE"
	.sectionflags	@"SHF_NOTE_NV_CUVER"
        /*0018*/ 	.short	0x0001
        /*001a*/ 	.short	0x0064
        /*001c*/ 	.short	0x0001
        /*001e*/ 	.short	0x0000
        /*0020*/ 	.short	0x0001
        /*0022*/ 	.short	0x0000


//--------------------- .nv.info                  --------------------------
	.section	.nv.info,"",@"SHT_CUDA_INFO"
	.align	4


	//----- nvinfo : EIATTR_REGCOUNT
	.align		4
        /*0000*/ 	.byte	0x04, 0x2f
        /*0002*/ 	.short	(.L_1 - .L_0)
	.align		4
.L_0:
        /*0004*/ 	.word	index@(matmul_kernel)
        /*0008*/ 	.word	0x000000ff


	//----- nvinfo : EIATTR_FRAME_SIZE
	.align		4
.L_1:
        /*000c*/ 	.byte	0x04, 0x11
        /*000e*/ 	.short	(.L_3 - .L_2)
	.align		4
.L_2:
        /*0010*/ 	.word	index@(matmul_kernel)
        /*0014*/ 	.word	0x00000000


	//----- nvinfo : EIATTR_MIN_STACK_SIZE
	.align		4
.L_3:
        /*0018*/ 	.byte	0x04, 0x12
        /*001a*/ 	.short	(.L_5 - .L_4)
	.align		4
.L_4:
        /*001c*/ 	.word	index@(matmul_kernel)
        /*0020*/ 	.word	0x00000000
.L_5:


//--------------------- .nv.info.matmul_kernel    --------------------------
	.section	.nv.info.matmul_kernel,"",@"SHT_CUDA_INFO"
	.sectionflags	@""
	.align	4


	//----- nvinfo : EIATTR_CUDA_API_VERSION
	.align		4
        /*0000*/ 	.byte	0x04, 0x37
        /*0002*/ 	.short	(.L_7 - .L_6)
.L_6:
        /*0004*/ 	.word	0x00000081


	//----- nvinfo : EIATTR_KPARAM_INFO
	.align		4
.L_7:
        /*0008*/ 	.byte	0x04, 0x17
        /*000a*/ 	.short	(.L_9 - .L_8)
.L_8:
        /*000c*/ 	.word	0x00000000
        /*0010*/ 	.short	0x000d
        /*0012*/ 	.short	0x0048
        /*0014*/ 	.byte	0x00, 0xf4, 0x21, 0x00


	//----- nvinfo : EIATTR_KPARAM_INFO
	.align		4
.L_9:
        /*0018*/ 	.byte	0x04, 0x17
        /*001a*/ 	.short	(.L_11 - .L_10)
.L_10:
        /*001c*/ 	.word	0x00000000
        /*0020*/ 	.short	0x000c
        /*0022*/ 	.short	0x0040
        /*0024*/ 	.byte	0x00, 0xf4, 0x21, 0x00


	//----- nvinfo : EIATTR_KPARAM_INFO
	.align		4
.L_11:
        /*0028*/ 	.byte	0x04, 0x17
        /*002a*/ 	.short	(.L_13 - .L_12)
.L_12:
        /*002c*/ 	.word	0x00000000
        /*0030*/ 	.short	0x000b
        /*0032*/ 	.short	0x0038
        /*0034*/ 	.byte	0x00, 0xf0, 0x11, 0x00


	//----- nvinfo : EIATTR_KPARAM_INFO
	.align		4
.L_13:
        /*0038*/ 	.byte	0x04, 0x17
        /*003a*/ 	.short	(.L_15 - .L_14)
.L_14:
        /*003c*/ 	.word	0x00000000
        /*0040*/ 	.short	0x000a
        /*0042*/ 	.short	0x0034
        /*0044*/ 	.byte	0x00, 0xf0, 0x11, 0x00


	//----- nvinfo : EIATTR_KPARAM_INFO
	.align		4
.L_15:
        /*0048*/ 	.byte	0x04, 0x17
        /*004a*/ 	.short	(.L_17 - .L_16)
.L_16:
        /*004c*/ 	.word	0x00000000
        /*0050*/ 	.short	0x0009
        /*0052*/ 	.short	0x0030
        /*0054*/ 	.byte	0x00, 0xf0, 0x11, 0x00


	//----- nvinfo : EIATTR_KPARAM_INFO
	.align		4
.L_17:
        /*0058*/ 	.byte	0x04, 0x17
        /*005a*/ 	.short	(.L_19 - .L_18)
.L_18:
        /*005c*/ 	.word	0x00000000
        /*0060*/ 	.short	0x0008
        /*0062*/ 	.short	0x002c
        /*0064*/ 	.byte	0x00, 0xf0, 0x11, 0x00


	//----- nvinfo : EIATTR_KPARAM_INFO
	.align		4
.L_19:
        /*0068*/ 	.byte	0x04, 0x17
        /*006a*/ 	.short	(.L_21 - .L_20)
.L_20:
        /*006c*/ 	.word	0x00000000
        /*0070*/ 	.short	0x0007
        /*0072*/ 	.short	0x0028
        /*0074*/ 	.byte	0x00, 0xf0, 0x11, 0x00


	//----- nvinfo : EIATTR_KPARAM_INFO
	.align		4
.L_21:
        /*0078*/ 	.byte	0x04, 0x17
        /*007a*/ 	.short	(.L_23 - .L_22)
.L_22:
        /*007c*/ 	.word	0x00000000
        /*0080*/ 	.short	0x0006
        /*0082*/ 	.short	0x0024
        /*0084*/ 	.byte	0x00, 0xf0, 0x11, 0x00


	//----- nvinfo : EIATTR_KPARAM_INFO
	.align		4
.L_23:
        /*0088*/ 	.byte	0x04, 0x17
        /*008a*/ 	.short	(.L_25 - .L_24)
.L_24:
        /*008c*/ 	.word	0x00000000
        /*0090*/ 	.short	0x0005
        /*0092*/ 	.short	0x0020
        /*0094*/ 	.byte	0x00, 0xf0, 0x11, 0x00


	//----- nvinfo : EIATTR_KPARAM_INFO
	.align		4
.L_25:
        /*0098*/ 	.byte	0x04, 0x17
        /*009a*/ 	.short	(.L_27 - .L_26)
.L_26:
        /*009c*/ 	.word	0x00000000
        /*00a0*/ 	.short	0x0004
        /*00a2*/ 	.short	0x001c
        /*00a4*/ 	.byte	0x00, 0xf0, 0x11, 0x00


	//----- nvinfo : EIATTR_KPARAM_INFO
	.align		4
.L_27:
        /*00a8*/ 	.byte	0x04, 0x17
        /*00aa*/ 	.short	(.L_29 - .L_28)
.L_28:
        /*00ac*/ 	.word	0x00000000
        /*00b0*/ 	.short	0x0003
        /*00b2*/ 	.short	0x0018
        /*00b4*/ 	.byte	0x00, 0xf0, 0x11, 0x00


	//----- nvinfo : EIATTR_KPARAM_INFO
	.align		4
.L_29:
        /*00b8*/ 	.byte	0x04, 0x17
        /*00ba*/ 	.short	(.L_31 - .L_30)
.L_30:
        /*00bc*/ 	.word	0x00000000
        /*00c0*/ 	.short	0x0002
        /*00c2*/ 	.short	0x0010
        /*00c4*/ 	.byte	0x00, 0xf4, 0x21, 0x00


	//----- nvinfo : EIATTR_KPARAM_INFO
	.align		4
.L_31:
        /*00c8*/ 	.byte	0x04, 0x17
        /*00ca*/ 	.short	(.L_33 - .L_32)
.L_32:
        /*00cc*/ 	.word	0x00000000
        /*00d0*/ 	.short	0x0001
        /*00d2*/ 	.short	0x0008
        /*00d4*/ 	.byte	0x00, 0xf4, 0x21, 0x00


	//----- nvinfo : EIATTR_KPARAM_INFO
	.align		4
.L_33:
        /*00d8*/ 	.byte	0x04, 0x17
        /*00da*/ 	.short	(.L_35 - .L_34)
.L_34:
        /*00dc*/ 	.word	0x00000000
        /*00e0*/ 	.short	0x0000
        /*00e2*/ 	.short	0x0000
        /*00e4*/ 	.byte	0x00, 0xf4, 0x21, 0x00


	//----- nvinfo : EIATTR_SPARSE_MMA_MASK
	.align		4
.L_35:
        /*00e8*/ 	.byte	0x03, 0x50
        /*00ea*/ 	.short	0x0000


	//----- nvinfo : EIATTR_MAXREG_COUNT
	.align		4
        /*00ec*/ 	.byte	0x03, 0x1b
        /*00ee*/ 	.short	0x00ff


	//----- nvinfo : EIATTR_NUM_BARRIERS
	.align		4
        /*00f0*/ 	.byte	0x02, 0x4c
        /*00f2*/ 	.byte	0x01
	.zero		1


	//----- nvinfo : EIATTR_VRC_CTA_INIT_COUNT
	.align		4
        /*00f4*/ 	.byte	0x02, 0x4a
	.zero		1
	.zero		1


	//----- nvinfo : EIATTR_EXIT_INSTR_OFFSETS
	.align		4
        /*00f8*/ 	.byte	0x04, 0x1c
        /*00fa*/ 	.short	(.L_37 - .L_36)


	//   ....[0]....
.L_36:
        /*00fc*/ 	.word	0x00005770


	//   ....[1]....
        /*0100*/ 	.word	0x000057a0


	//----- nvinfo : EIATTR_REQNTID
	.align		4
.L_37:
        /*0104*/ 	.byte	0x04, 0x10
        /*0106*/ 	.short	(.L_39 - .L_38)
.L_38:
        /*0108*/ 	.word	0x00000080
        /*010c*/ 	.word	0x00000001
        /*0110*/ 	.word	0x00000001


	//----- nvinfo : EIATTR_CBANK_PARAM_SIZE
	.align		4
.L_39:
        /*0114*/ 	.byte	0x03, 0x19
        /*0116*/ 	.short	0x0050


	//----- nvinfo : EIATTR_PARAM_CBANK
	.align		4
        /*0118*/ 	.byte	0x04, 0x0a
        /*011a*/ 	.short	(.L_41 - .L_40)
	.align		4
.L_40:
        /*011c*/ 	.word	index@(.nv.constant0.matmul_kernel)
        /*0120*/ 	.short	0x0380
        /*0122*/ 	.short	0x0050


	//----- nvinfo : EIATTR_SW_WAR
	.align		4
.L_41:
        /*0124*/ 	.byte	0x04, 0x36
        /*0126*/ 	.short	(.L_43 - .L_42)
.L_42:
        /*0128*/ 	.word	0x00000008
.L_43:


//--------------------- .nv.compat                --------------------------
	.section	.nv.compat,"",@"SHT_CUDA_COMPAT_INFO"
	.align	4
        /*0000*/ 	.byte	0x02, 0x02, 0x01, 0x00, 0x02, 0x05, 0x05, 0x00, 0x02, 0x03, 0x00, 0x00, 0x02, 0x06, 0x01, 0x00


//--------------------- .nv.callgraph             --------------------------
	.section	.nv.callgraph,"",@"SHT_CUDA_CALLGRAPH"
	.align	4
	.sectionentsize	8
	.align		4
        /*0000*/ 	.word	0x00000000
	.align		4
        /*0004*/ 	.word	0xffffffff
	.align		4
        /*0008*/ 	.word	0x00000000
	.align		4
        /*000c*/ 	.word	0xfffffffe
	.align		4
        /*0010*/ 	.word	0x00000000
	.align		4
        /*0014*/ 	.word	0xfffffffd
	.align		4
        /*0018*/ 	.word	0x00000000
	.align		4
        /*001c*/ 	.word	0xfffffffc


//--------------------- .text.matmul_kernel       --------------------------
	.section	.text.matmul_kernel,"ax",@progbits
	.align	128
        .global         matmul_kernel
        .type           matmul_kernel,@function
        .size           matmul_kernel,(.L_x_3 - matmul_kernel)
        .other          matmul_kernel,@"STO_CUDA_ENTRY STV_DEFAULT"
matmul_kernel:
.text.matmul_kernel:
[----:B------:R-:W0:Y:S08]  /*0000*/  LDC R1, c[0x0][0x37c] ;  /* 0x0000df00ff017b82 */ /* 0x000e300000000800 */
[----:B------:R-:W1:Y:S01]  /*0010*/  LDC.64 R32, c[0x0][0x398] ;  /* 0x0000e600ff207b82 */ /* 0x000e620000000a00 */
[----:B------:R-:W2:Y:S01]  /*0020*/  S2R R5, SR_CTAID.X ;  /* 0x0000000000057919 */ /* 0x000ea20000002500 */
[----:B------:R-:W3:Y:S01]  /*0030*/  LDCU.64 UR12, c[0x0][0x358] ;  /* 0x00006b00ff0c77ac */ /* 0x000ee20008000a00 */
[----:B------:R-:W4:Y:S01]  /*0040*/  S2R R226, SR_TID.X ;  /* 0x0000000000e27919 */ /* 0x000f220000002100 */
[----:B-1----:R-:W-:-:S05]  /*0050*/  VIADD R0, R33, 0x1f ;  /* 0x0000001f21007836 */ /* 0x002fca0000000000 */
[----:B------:R-:W-:-:S04]  /*0060*/  SHF.R.S32.HI R3, RZ, 0x1f, R0 ;  /* 0x0000001fff037819 */ /* 0x000fc80000011400 */
[----:B------:R-:W-:Y:S02]  /*0070*/  LEA.HI R3, R3, R0, RZ, 0x5 ;  /* 0x0000000003037211 */ /* 0x000fe400078f28ff */
[----:B--2---:R-:W-:Y:S02]  /*0080*/  IABS R8, R5 ;  /* 0x0000000500087213 */ /* 0x004fe40000000000 */
[----:B------:R-:W-:Y:S02]  /*0090*/  SHF.R.S32.HI R3, RZ, 0x5, R3 ;  /* 0x00000005ff037819 */ /* 0x000fe40000011403 */
[----:B----4-:R-:W-:-:S03]  /*00a0*/  LOP3.LUT R227, R226, 0xf, RZ, 0xc0, !PT ;  /* 0x0000000fe2e37812 */ /* 0x010fc600078ec0ff */
[----:B------:R-:W-:-:S05]  /*00b0*/  IMAD.SHL.U32 R4, R3, 0x8, RZ ;  /* 0x0000000803047824 */ /* 0x000fca00078e00ff */
[-C--:B------:R-:W-:Y:S02]  /*00c0*/  IABS R7, R4.reuse ;  /* 0x0000000400077213 */ /* 0x080fe40000000000 */
[----:B------:R-:W-:Y:S02]  /*00d0*/  IABS R10, R4 ;  /* 0x00000004000a7213 */ /* 0x000fe40000000000 */
[----:B------:R-:W1:Y:S08]  /*00e0*/  I2F.RP R0, R7 ;  /* 0x0000000700007306 */ /* 0x000e700000209400 */
[----:B-1----:R-:W1:Y:S02]  /*00f0*/  MUFU.RCP R0, R0 ;  /* 0x0000000000007308 */ /* 0x002e640000001000 */
[----:B-1----:R-:W-:-:S02]  /*0100*/  VIADD R2, R0, 0xffffffe ;  /* 0x0ffffffe00027836 */ /* 0x002fc40000000000 */
[----:B------:R-:W-:-:S04]  /*0110*/  IMAD.MOV R0, RZ, RZ, -R10 ;  /* 0x000000ffff007224 */ /* 0x000fc800078e0a0a */
[----:B------:R1:W2:Y:S02]  /*0120*/  F2I.FTZ.U32.TRUNC.NTZ R3, R2 ;  /* 0x0000000200037305 */ /* 0x0002a4000021f000 */
[----:B-1----:R-:W-:Y:S02]  /*0130*/  IMAD.MOV.U32 R2, RZ, RZ, RZ ;  /* 0x000000ffff027224 */ /* 0x002fe400078e00ff */
[----:B--2---:R-:W-:-:S04]  /*0140*/  IMAD.MOV R6, RZ, RZ, -R3 ;  /* 0x000000ffff067224 */ /* 0x004fc800078e0a03 */
[----:B------:R-:W-:Y:S02]  /*0150*/  IMAD R9, R6, R7, RZ ;  /* 0x0000000706097224 */ /* 0x000fe400078e02ff */
[----:B------:R-:W-:Y:S02]  /*0160*/  IMAD.MOV.U32 R6, RZ, RZ, R8 ;  /* 0x000000ffff067224 */ /* 0x000fe400078e0008 */
[----:B------:R-:W-:-:S06]  /*0170*/  IMAD.HI.U32 R3, R3, R9, R2 ;  /* 0x0000000903037227 */ /* 0x000fcc00078e0002 */
[----:B------:R-:W-:-:S04]  /*0180*/  IMAD.HI.U32 R3, R3, R6, RZ ;  /* 0x0000000603037227 */ /* 0x000fc800078e00ff */
[----:B------:R-:W-:-:S05]  /*0190*/  IMAD R0, R3, R0, R6 ;  /* 0x0000000003007224 */ /* 0x000fca00078e0206 */
[----:B------:R-:W-:-:S13]  /*01a0*/  ISETP.GT.U32.AND P1, PT, R7, R0, PT ;  /* 0x000000000700720c */ /* 0x000fda0003f24070 */
[----:B------:R-:W-:Y:S02]  /*01b0*/  @!P1 IMAD.IADD R0, R0, 0x1, -R7 ;  /* 0x0000000100009824 */ /* 0x000fe400078e0a07 */
[----:B------:R-:W-:Y:S01]  /*01c0*/  @!P1 VIADD R3, R3, 0x1 ;  /* 0x0000000103039836 */ /* 0x000fe20000000000 */
[----:B------:R-:W-:Y:S02]  /*01d0*/  ISETP.NE.AND P1, PT, R4, RZ, PT ;  /* 0x000000ff0400720c */ /* 0x000fe40003f25270 */
[----:B------:R-:W-:Y:S02]  /*01e0*/  ISETP.GE.U32.AND P0, PT, R0, R7, PT ;  /* 0x000000070000720c */ /* 0x000fe40003f06070 */
[----:B------:R-:W-:-:S04]  /*01f0*/  LOP3.LUT R0, R5, R4, RZ, 0x3c, !PT ;  /* 0x0000000405007212 */ /* 0x000fc800078e3cff */
[----:B------:R-:W-:Y:S01]  /*0200*/  ISETP.GE.AND P2, PT, R0, RZ, PT ;  /* 0x000000ff0000720c */ /* 0x000fe20003f46270 */
[----:B------:R-:W-:-:S06]  /*0210*/  VIADD R0, R32, 0xf ;  /* 0x0000000f20007836 */ /* 0x000fcc0000000000 */
[----:B------:R-:W-:-:S04]  /*0220*/  @P0 VIADD R3, R3, 0x1 ;  /* 0x0000000103030836 */ /* 0x000fc80000000000 */
[----:B------:R-:W-:Y:S01]  /*0230*/  IMAD.MOV.U32 R2, RZ, RZ, R3 ;  /* 0x000000ffff027224 */ /* 0x000fe200078e0003 */
[----:B------:R-:W-:-:S03]  /*0240*/  SHF.R.S32.HI R3, RZ, 0x1f, R0 ;  /* 0x0000001fff037819 */ /* 0x000fc60000011400 */
[----:B------:R-:W-:Y:S01]  /*0250*/  @!P2 IMAD.MOV R2, RZ, RZ, -R2 ;  /* 0x000000ffff02a224 */ /* 0x000fe200078e0a02 */
[----:B------:R-:W-:Y:S02]  /*0260*/  @!P1 LOP3.LUT R2, RZ, R4, RZ, 0x33, !PT ;  /* 0x00000004ff029212 */ /* 0x000fe400078e33ff */
[----:B------:R-:W-:-:S03]  /*0270*/  LEA.HI R3, R3, R0, RZ, 0x4 ;  /* 0x0000000003037211 */ /* 0x000fc600078f20ff */
[----:B------:R-:W-:Y:S02]  /*0280*/  IMAD.SHL.U32 R6, R2, 0x8, RZ ;  /* 0x0000000802067824 */ /* 0x000fe400078e00ff */
[----:B------:R-:W-:-:S03]  /*0290*/  IMAD.MOV R2, RZ, RZ, -R2 ;  /* 0x000000ffff027224 */ /* 0x000fc600078e0a02 */
[----:B------:R-:W-:Y:S01]  /*02a0*/  LEA.HI.SX32 R3, R3, -R6, 0x1c ;  /* 0x8000000603037211 */ /* 0x000fe200078fe2ff */
[----:B------:R-:W-:-:S03]  /*02b0*/  IMAD R4, R4, R2, R5 ;  /* 0x0000000204047224 */ /* 0x000fc600078e0205 */
[----:B------:R-:W-:Y:S02]  /*02c0*/  VIMNMX R11, PT, PT, R3, 0x8, PT ;  /* 0x00000008030b7848 */ /* 0x000fe40003fe0100 */
[----:B------:R-:W-:Y:S02]  /*02d0*/  IABS R9, R4 ;  /* 0x0000000400097213 */ /* 0x000fe40000000000 */
[----:B------:R-:W-:-:S04]  /*02e0*/  IABS R7, R11 ;  /* 0x0000000b00077213 */ /* 0x000fc80000000000 */
[----:B------:R-:W1:Y:S08]  /*02f0*/  I2F.RP R0, R7 ;  /* 0x0000000700007306 */ /* 0x000e700000209400 */
[----:B-1----:R-:W1:Y:S02]  /*0300*/  MUFU.RCP R0, R0 ;  /* 0x0000000000007308 */ /* 0x002e640000001000 */
[----:B-1----:R-:W-:-:S06]  /*0310*/  VIADD R3, R0, 0xffffffe ;  /* 0x0ffffffe00037836 */ /* 0x002fcc0000000000 */
[----:B------:R-:W1:Y:S02]  /*0320*/  F2I.FTZ.U32.TRUNC.NTZ R3, R3 ;  /* 0x0000000300037305 */ /* 0x000e64000021f000 */
[----:B-1----:R-:W-:-:S04]  /*0330*/  IMAD.MOV R8, RZ, RZ, -R3 ;  /* 0x000000ffff087224 */ /* 0x002fc800078e0a03 */
[----:B------:R-:W-:Y:S01]  /*0340*/  IMAD.MOV.U32 R2, RZ, RZ, R8 ;  /* 0x000000ffff027224 */ /* 0x000fe200078e0008 */
[----:B------:R-:W-:-:S03]  /*0350*/  IABS R8, R11 ;  /* 0x0000000b00087213 */ /* 0x000fc60000000000 */
[----:B------:R-:W-:Y:S02]  /*0360*/  IMAD R5, R2, R7, RZ ;  /* 0x0000000702057224 */ /* 0x000fe400078e02ff */
[----:B------:R-:W-:Y:S02]  /*0370*/  IMAD.MOV.U32 R2, RZ, RZ, RZ ;  /* 0x000000ffff027224 */ /* 0x000fe400078e00ff */
[----:B------:R-:W-:Y:S02]  /*0380*/  IMAD.MOV R0, RZ, RZ, -R8 ;  /* 0x000000ffff007224 */ /* 0x000fe400078e0a08 */
[----:B------:R-:W-:Y:S02]  /*0390*/  IMAD.HI.U32 R2, R3, R5, R2 ;  /* 0x0000000503027227 */ /* 0x000fe400078e0002 */
[----:B------:R-:W1:Y:S04]  /*03a0*/  LDC R3, c[0x0][0x3a0] ;  /* 0x0000e800ff037b82 */ /* 0x000e680000000800 */
[----:B------:R-:W-:-:S04]  /*03b0*/  IMAD.HI.U32 R2, R2, R9, RZ ;  /* 0x0000000902027227 */ /* 0x000fc800078e00ff */
[----:B------:R-:W-:-:S05]  /*03c0*/  IMAD R0, R2, R0, R9 ;  /* 0x0000000002007224 */ /* 0x000fca00078e0209 */
[----:B------:R-:W-:Y:S01]  /*03d0*/  ISETP.GT.U32.AND P1, PT, R7, R0, PT ;  /* 0x000000000700720c */ /* 0x000fe20003f24070 */
[----:B-1----:R-:W-:-:S12]  /*03e0*/  VIADD R3, R3, 0xff ;  /* 0x000000ff03037836 */ /* 0x002fd80000000000 */
[----:B------:R-:W-:Y:S02]  /*03f0*/  @!P1 IMAD.IADD R0, R0, 0x1, -R7 ;  /* 0x0000000100009824 */ /* 0x000fe400078e0a07 */
[----:B------:R-:W-:Y:S01]  /*0400*/  @!P1 VIADD R2, R2, 0x1 ;  /* 0x0000000102029836 */ /* 0x000fe20000000000 */
[----:B------:R-:W-:Y:S02]  /*0410*/  ISETP.NE.AND P1, PT, R11, RZ, PT ;  /* 0x000000ff0b00720c */ /* 0x000fe40003f25270 */
[----:B------:R-:W-:Y:S02]  /*0420*/  ISETP.GE.U32.AND P0, PT, R0, R7, PT ;  /* 0x000000070000720c */ /* 0x000fe40003f06070 */
[----:B------:R-:W-:-:S04]  /*0430*/  LOP3.LUT R0, R4, R11, RZ, 0x3c, !PT ;  /* 0x0000000b04007212 */ /* 0x000fc800078e3cff */
[----:B------:R-:W-:-:S07]  /*0440*/  ISETP.GE.AND P2, PT, R0, RZ, PT ;  /* 0x000000ff0000720c */ /* 0x000fce0003f46270 */
[----:B------:R-:W-:Y:S01]  /*0450*/  @P0 VIADD R2, R2, 0x1 ;  /* 0x0000000102020836 */ /* 0x000fe20000000000 */
[----:B------:R-:W-:-:S03]  /*0460*/  ISETP.GT.AND P0, PT, R3, 0xff, PT ;  /* 0x000000ff0300780c */ /* 0x000fc60003f04270 */
[----:B------:R-:W-:Y:S01]  /*0470*/  IMAD.MOV.U32 R154, RZ, RZ, R2 ;  /* 0x000000ffff9a7224 */ /* 0x000fe200078e0002 */
[----:B------:R-:W-:-:S03]  /*0480*/  SHF.R.U32.HI R2, RZ, 0x4, R226 ;  /* 0x00000004ff027819 */ /* 0x000fc600000116e2 */
[----:B------:R-:W-:Y:S01]  /*0490*/  @!P2 IMAD.MOV R154, RZ, RZ, -R154 ;  /* 0x000000ffff9aa224 */ /* 0x000fe200078e0a9a */
[----:B------:R-:W-:-:S05]  /*04a0*/  @!P1 LOP3.LUT R154, RZ, R11, RZ, 0x33, !PT ;  /* 0x0000000bff9a9212 */ /* 0x000fca00078e33ff */
[----:B------:R-:W-:Y:S01]  /*04b0*/  IMAD.MOV R0, RZ, RZ, -R154 ;  /* 0x000000ffff007224 */ /* 0x000fe200078e0a9a */
[----:B------:R-:W-:Y:S01]  /*04c0*/  @!P0 PRMT R132, RZ, 0x7610, R132 ;  /* 0x00007610ff848816 */ /* 0x000fe20000000084 */
[C---:B------:R-:W-:Y:S01]  /*04d0*/  @!P0 IMAD.SHL.U32 R228, R226.reuse, 0x20, RZ ;  /* 0x00000020e2e48824 */ /* 0x040fe200078e00ff */
[----:B------:R-:W-:Y:S01]  /*04e0*/  @!P0 PRMT R134, RZ, 0x7610, R134 ;  /* 0x00007610ff868816 */ /* 0x000fe20000000086 */
[----:B------:R-:W-:Y:S01]  /*04f0*/  IMAD R0, R11, R0, R4 ;  /* 0x000000000b007224 */ /* 0x000fe200078e0204 */
[----:B------:R-:W-:Y:S01]  /*0500*/  SHF.R.U32.HI R4, RZ, 0x4, R226 ;  /* 0x00000004ff047819 */ /* 0x000fe200000116e2 */
[----:B------:R-:W-:Y:S01]  /*0510*/  @!P0 IMAD.SHL.U32 R247, R226, 0x2, RZ ;  /* 0x00000002e2f78824 */ /* 0x000fe200078e00ff */
[----:B------:R-:W-:Y:S01]  /*0520*/  @!P0 PRMT R132, R132, 0x5410, RZ ;  /* 0x0000541084848816 */ /* 0x000fe200000000ff */
[----:B------:R-:W-:Y:S01]  /*0530*/  IMAD.IADD R0, R6, 0x1, R0 ;  /* 0x0000000106007824 */ /* 0x000fe200078e0200 */
[----:B------:R-:W-:Y:S01]  /*0540*/  @!P0 PRMT R134, R134, 0x5410, RZ ;  /* 0x0000541086868816 */ /* 0x000fe200000000ff */
[----:B------:R-:W-:Y:S01]  /*0550*/  IMAD.SHL.U32 R154, R154, 0x20, RZ ;  /* 0x000000209a9a7824 */ /* 0x000fe200078e00ff */
[----:B------:R-:W-:Y:S01]  /*0560*/  @!P0 LOP3.LUT R246, R228, 0x60, RZ, 0xc0, !PT ;  /* 0x00000060e4f68812 */ /* 0x000fe200078ec0ff */
[----:B------:R-:W-:Y:S01]  /*0570*/  IMAD R227, R0, 0x10, R227 ;  /* 0x0000001000e37824 */ /* 0x000fe200078e02e3 */
[----:B------:R-:W-:Y:S01]  /*0580*/  SGXT.U32 R0, R4, 0x3 ;  /* 0x000000030400781a */ /* 0x000fe20000000000 */
[----:B0--3--:R-:W-:Y:S06]  /*0590*/  @!P0 BRA `(.L_x_0) ;  /* 0x0000004c00948947 */ /* 0x009fec0003800000 */
[----:B------:R-:W-:Y:S01]  /*05a0*/  IABS R14, R32 ;  /* 0x00000020000e7213 */ /* 0x000fe20000000000 */
[C---:B------:R-:W-:Y:S01]  /*05b0*/  VIADD R13, R154.reuse, 0x19 ;  /* 0x000000199a0d7836 */ /* 0x040fe20000000000 */
[----:B------:R-:W-:Y:S01]  /*05c0*/  IABS R41, R33 ;  /* 0x0000002100297213 */ /* 0x000fe20000000000 */
[C---:B------:R-:W-:Y:S01]  /*05d0*/  VIADD R15, R154.reuse, 0x18 ;  /* 0x000000189a0f7836 */ /* 0x040fe20000000000 */
[----:B------:R-:W0:Y:S01]  /*05e0*/  I2F.RP R9, R14 ;  /* 0x0000000e00097306 */ /* 0x000e220000209400 */
[----:B------:R-:W-:Y:S01]  /*05f0*/  ISETP.GE.AND P1, PT, R227, RZ, PT ;  /* 0x000000ffe300720c */ /* 0x000fe20003f26270 */
[C---:B------:R-:W-:Y:S01]  /*0600*/  VIADD R17, R154.reuse, 0x17 ;  /* 0x000000179a117836 */ /* 0x040fe20000000000 */
[----:B------:R-:W-:Y:S01]  /*0610*/  IABS R46, R154 ;  /* 0x0000009a002e7213 */ /* 0x000fe20000000000 */
[C---:B------:R-:W-:Y:S01]  /*0620*/  VIADD R19, R154.reuse, 0x16 ;  /* 0x000000169a137836 */ /* 0x040fe20000000000 */
[----:B------:R-:W-:Y:S01]  /*0630*/  IABS R18, R15 ;  /* 0x0000000f00127213 */ /* 0x000fe20000000000 */
[C---:B------:R-:W-:Y:S01]  /*0640*/  VIADD R27, R154.reuse, 0x14 ;  /* 0x000000149a1b7836 */ /* 0x040fe20000000000 */
[----:B------:R-:W1:Y:S01]  /*0650*/  LDCU UR6, c[0x0][0x3ac] ;  /* 0x00007580ff0677ac */ /* 0x000e620008000800 */
[----:B------:R-:W2:Y:S01]  /*0660*/  I2F.RP R8, R41 ;  /* 0x0000002900087306 */ /* 0x000ea20000209400 */
[C---:B------:R-:W-:Y:S01]  /*0670*/  VIADD R31, R154.reuse, 0x12 ;  /* 0x000000129a1f7836 */ /* 0x040fe20000000000 */
[----:B------:R-:W3:Y:S01]  /*0680*/  LDC R248, c[0x0][0x3a8] ;  /* 0x0000ea00fff87b82 */ /* 0x000ee20000000800 */
[C---:B------:R-:W-:Y:S01]  /*0690*/  VIADD R29, R154.reuse, 0x13 ;  /* 0x000000139a1d7836 */ /* 0x040fe20000000000 */
[----:B------:R-:W-:Y:S01]  /*06a0*/  IABS R24, R27 ;  /* 0x0000001b00187213 */ /* 0x000fe20000000000 */
[C---:B------:R-:W-:Y:S01]  /*06b0*/  VIADD R37, R154.reuse, 0xf ;  /* 0x0000000f9a257836 */ /* 0x040fe20000000000 */
[----:B------:R-:W-:Y:S01]  /*06c0*/  IABS R28, R31 ;  /* 0x0000001f001c7213 */ /* 0x000fe20000000000 */
[C---:B------:R-:W-:Y:S01]  /*06d0*/  VIADD R35, R154.reuse, 0x10 ;  /* 0x000000109a237836 */ /* 0x040fe20000000000 */
[----:B0-----:R-:W0:Y:S01]  /*06e0*/  MUFU.RCP R9, R9 ;  /* 0x0000000900097308 */ /* 0x001e220000001000 */
[----:B------:R-:W-:Y:S01]  /*06f0*/  IABS R26, R29 ;  /* 0x0000001d001a7213 */ /* 0x000fe20000000000 */
[C---:B------:R-:W-:Y:S01]  /*0700*/  VIADD R40, R154.reuse, 0xd ;  /* 0x0000000d9a287836 */ /* 0x040fe20000000000 */
[----:B------:R-:W4:Y:S01]  /*0710*/  LDCU UR5, c[0x0][0x3a4] ;  /* 0x00007480ff0577ac */ /* 0x000f220008000800 */
[----:B------:R-:W-:Y:S01]  /*0720*/  VIADD R39, R154, 0xe ;  /* 0x0000000e9a277836 */ /* 0x000fe20000000000 */
[----:B------:R-:W-:Y:S01]  /*0730*/  LOP3.LUT R231, R0, 0x88, RZ, 0xfc, !PT ;  /* 0x0000008800e77812 */ /* 0x000fe200078efcff */
[C---:B------:R-:W-:Y:S01]  /*0740*/  VIADD R45, R154.reuse, 0xc ;  /* 0x0000000c9a2d7836 */ /* 0x040fe20000000000 */
[----:B------:R-:W5:Y:S01]  /*0750*/  LDCU UR4, c[0x0][0x3b0] ;  /* 0x00007600ff0477ac */ /* 0x000f620008000800 */
[----:B--2---:R-:W2:Y:S01]  /*0760*/  MUFU.RCP R8, R8 ;  /* 0x0000000800087308 */ /* 0x004ea20000001000 */
[----:B------:R-:W-:Y:S01]  /*0770*/  VIADD R47, R154, 0xb ;  /* 0x0000000b9a2f7836 */ /* 0x000fe20000000000 */
[----:B------:R-:W-:Y:S01]  /*0780*/  LOP3.LUT R230, R0, 0x90, RZ, 0xfc, !PT ;  /* 0x0000009000e67812 */ /* 0x000fe200078efcff */
[C---:B------:R-:W-:Y:S01]  /*0790*/  VIADD R48, R154.reuse, 0xa ;  /* 0x0000000a9a307836 */ /* 0x040fe20000000000 */
[----:B------:R-:W1:Y:S01]  /*07a0*/  LDCU.64 UR8, c[0x0][0x380] ;  /* 0x00007000ff0877ac */ /* 0x000e620008000a00 */
[----:B------:R-:W-:Y:S01]  /*07b0*/  VIADD R49, R154, 0x9 ;  /* 0x000000099a317836 */ /* 0x000fe20000000000 */
[----:B------:R-:W-:Y:S01]  /*07c0*/  LOP3.LUT R229, R0, 0x98, RZ, 0xfc, !PT ;  /* 0x0000009800e57812 */ /* 0x000fe200078efcff */
[C---:B------:R-:W-:Y:S01]  /*07d0*/  VIADD R50, R154.reuse, 0x8 ;  /* 0x000000089a327836 */ /* 0x040fe20000000000 */
[----:B------:R-:W-:Y:S01]  /*07e0*/  IABS R34, R48 ;  /* 0x0000003000227213 */ /* 0x000fe20000000000 */
[----:B0-----:R-:W-:Y:S01]  /*07f0*/  VIADD R6, R9, 0xffffffe ;  /* 0x0ffffffe09067836 */ /* 0x001fe20000000000 */
[----:B------:R-:W-:Y:S01]  /*0800*/  IABS R9, R227 ;  /* 0x000000e300097213 */ /* 0x000fe20000000000 */
[C---:B------:R-:W-:Y:S01]  /*0810*/  VIADD R51, R154.reuse, 0x7 ;  /* 0x000000079a337836 */ /* 0x040fe20000000000 */
[----:B------:R-:W-:Y:S01]  /*0820*/  IABS R36, R49 ;  /* 0x0000003100247213 */ /* 0x000fe20000000000 */
[----:B------:R0:W1:Y:S01]  /*0830*/  F2I.FTZ.U32.TRUNC.NTZ R7, R6 ;  /* 0x0000000600077305 */ /* 0x000062000021f000 */
[----:B------:R-:W-:Y:S01]  /*0840*/  IABS R38, R50 ;  /* 0x0000003200267213 */ /* 0x000fe20000000000 */
[----:B------:R-:W-:Y:S01]  /*0850*/  VIADD R52, R154, 0x6 ;  /* 0x000000069a347836 */ /* 0x000fe20000000000 */
[----:B------:R-:W-:Y:S01]  /*0860*/  LOP3.LUT R234, R0, 0x68, RZ, 0xfc, !PT ;  /* 0x0000006800ea7812 */ /* 0x000fe200078efcff */
[----:B--2---:R-:W-:Y:S01]  /*0870*/  VIADD R4, R8, 0xffffffe ;  /* 0x0ffffffe08047836 */ /* 0x004fe20000000000 */
[----:B------:R-:W-:Y:S01]  /*0880*/  LOP3.LUT R233, R0, 0x70, RZ, 0xfc, !PT ;  /* 0x0000007000e97812 */ /* 0x000fe200078efcff */
[----:B------:R-:W-:Y:S01]  /*0890*/  VIADD R53, R154, 0x5 ;  /* 0x000000059a357836 */ /* 0x000fe20000000000 */
[C---:B------:R-:W-:Y:S01]  /*08a0*/  LOP3.LUT R232, R0.reuse, 0x80, RZ, 0xfc, !PT ;  /* 0x0000008000e87812 */ /* 0x040fe200078efcff */
[----:B------:R-:W2:Y:S01]  /*08b0*/  F2I.FTZ.U32.TRUNC.NTZ R5, R4 ;  /* 0x0000000400057305 */ /* 0x000ea2000021f000 */
[----:B0-----:R-:W-:Y:S01]  /*08c0*/  IMAD.MOV.U32 R6, RZ, RZ, RZ ;  /* 0x000000ffff067224 */ /* 0x001fe200078e00ff */
[----:B------:R-:W-:Y:S01]  /*08d0*/  LOP3.LUT R237, R0, 0x50, RZ, 0xfc, !PT ;  /* 0x0000005000ed7812 */ /* 0x000fe200078efcff */
[----:B------:R-:W-:Y:S01]  /*08e0*/  VIADD R55, R154, 0x3 ;  /* 0x000000039a377836 */ /* 0x000fe20000000000 */
[----:B------:R-:W-:Y:S01]  /*08f0*/  LOP3.LUT R236, R0, 0x58, RZ, 0xfc, !PT ;  /* 0x0000005800ec7812 */ /* 0x000fe200078efcff */
[----:B------:R-:W-:Y:S01]  /*0900*/  VIADD R57, R154, 0x1 ;  /* 0x000000019a397836 */ /* 0x000fe20000000000 */
[C---:B------:R-:W-:Y:S01]  /*0910*/  LOP3.LUT R235, R0.reuse, 0x60, RZ, 0xfc, !PT ;  /* 0x0000006000eb7812 */ /* 0x040fe200078efcff */
[--C-:B-1----:R-:W-:Y:S01]  /*0920*/  IMAD.MOV R11, RZ, RZ, -R7.reuse ;  /* 0x000000ffff0b7224 */ /* 0x102fe200078e0a07 */
[----:B------:R-:W-:Y:S01]  /*0930*/  LOP3.LUT R221, R0, 0xf0, RZ, 0xfc, !PT ;  /* 0x000000f000dd7812 */ /* 0x000fe200078efcff */
[----:B------:R-:W-:Y:S01]  /*0940*/  VIADD R54, R154, 0x4 ;  /* 0x000000049a367836 */ /* 0x000fe20000000000 */
[----:B------:R-:W-:Y:S01]  /*0950*/  IABS R44, R57 ;  /* 0x00000039002c7213 */ /* 0x000fe20000000000 */
[----:B------:R-:W-:Y:S01]  /*0960*/  IMAD R11, R11, R14, RZ ;  /* 0x0000000e0b0b7224 */ /* 0x000fe200078e02ff */
[----:B------:R-:W-:Y:S01]  /*0970*/  LOP3.LUT R220, R0, 0xe8, RZ, 0xfc, !PT ;  /* 0x000000e800dc7812 */ /* 0x000fe200078efcff */
[----:B------:R-:W-:Y:S01]  /*0980*/  VIADD R56, R154, 0x2 ;  /* 0x000000029a387836 */ /* 0x000fe20000000000 */
[C---:B------:R-:W-:Y:S01]  /*0990*/  LOP3.LUT R219, R0.reuse, 0xe0, RZ, 0xfc, !PT ;  /* 0x000000e000db7812 */ /* 0x040fe200078efcff */
[----:B------:R-:W-:Y:S01]  /*09a0*/  IMAD.HI.U32 R7, R7, R11, R6 ;  /* 0x0000000b07077227 */ /* 0x000fe200078e0006 */
[----:B------:R-:W-:-:S02]  /*09b0*/  LOP3.LUT R218, R0, 0xd8, RZ, 0xfc, !PT ;  /* 0x000000d800da7812 */ /* 0x000fc400078efcff */
[----:B------:R-:W-:Y:S02]  /*09c0*/  CS2R R132, SRZ ;  /* 0x0000000000847805 */ /* 0x000fe4000001ff00 */
[----:B------:R-:W-:Y:S01]  /*09d0*/  IABS R42, R56 ;  /* 0x00000038002a7213 */ /* 0x000fe20000000000 */
[----:B--2---:R-:W-:Y:S01]  /*09e0*/  IMAD.MOV R8, RZ, RZ, -R5 ;  /* 0x000000ffff087224 */ /* 0x004fe200078e0a05 */
[C---:B------:R-:W-:Y:S01]  /*09f0*/  LOP3.LUT R217, R0.reuse, 0xd0, RZ, 0xfc, !PT ;  /* 0x000000d000d97812 */ /* 0x040fe200078efcff */
[----:B------:R-:W-:Y:S01]  /*0a00*/  IMAD.HI.U32 R7, R7, R9, RZ ;  /* 0x0000000907077227 */ /* 0x000fe200078e00ff */
[C---:B------:R-:W-:Y:S02]  /*0a10*/  LOP3.LUT R216, R0.reuse, 0xc8, RZ, 0xfc, !PT ;  /* 0x000000c800d87812 */ /* 0x040fe400078efcff */
[----:B------:R-:W-:Y:S02]  /*0a20*/  CS2R R134, SRZ ;  /* 0x0000000000867805 */ /* 0x000fe4000001ff00 */
[C---:B------:R-:W-:Y:S01]  /*0a30*/  LOP3.LUT R215, R0.reuse, 0xc0, RZ, 0xfc, !PT ;  /* 0x000000c000d77812 */ /* 0x040fe200078efcff */
[----:B------:R-:W-:Y:S01]  /*0a40*/  IMAD.MOV R4, RZ, RZ, -R7 ;  /* 0x000000ffff047224 */ /* 0x000fe200078e0a07 */
[----:B------:R-:W-:Y:S01]  /*0a50*/  LOP3.LUT R214, R0, 0xb0, RZ, 0xfc, !PT ;  /* 0x000000b000d67812 */ /* 0x000fe200078efcff */
[----:B------:R-:W-:Y:S01]  /*0a60*/  VIADD R6, R154, 0x1f ;  /* 0x0000001f9a067836 */ /* 0x000fe20000000000 */
[----:B------:R-:W-:Y:S01]  /*0a70*/  LOP3.LUT R158, R0, 0xa8, RZ, 0xfc, !PT ;  /* 0x000000a8009e7812 */ /* 0x000fe200078efcff */
[----:B------:R-:W-:Y:S01]  /*0a80*/  IMAD R9, R14, R4, R9 ;  /* 0x000000040e097224 */ /* 0x000fe200078e0209 */
[----:B------:R-:W-:Y:S01]  /*0a90*/  LOP3.LUT R157, R0, 0xa0, RZ, 0xfc, !PT ;  /* 0x000000a0009d7812 */ /* 0x000fe200078efcff */
[----:B------:R-:W-:Y:S01]  /*0aa0*/  IMAD R7, R8, R41, RZ ;  /* 0x0000002908077224 */ /* 0x000fe200078e02ff */
[----:B------:R-:W-:Y:S01]  /*0ab0*/  IABS R8, R6 ;  /* 0x0000000600087213 */ /* 0x000fe20000000000 */
[----:B------:R-:W-:Y:S01]  /*0ac0*/  IMAD.MOV.U32 R4, RZ, RZ, RZ ;  /* 0x000000ffff047224 */ /* 0x000fe200078e00ff */
[----:B------:R-:W-:Y:S01]  /*0ad0*/  ISETP.GT.U32.AND P0, PT, R14, R9, PT ;  /* 0x000000090e00720c */ /* 0x000fe20003f04070 */
[----:B------:R-:W-:Y:S01]  /*0ae0*/  VIADD R11, R154, 0x1e ;  /* 0x0000001e9a0b7836 */ /* 0x000fe20000000000 */
[----:B------:R-:W-:Y:S01]  /*0af0*/  ISETP.GE.AND P3, PT, R6, RZ, PT ;  /* 0x000000ff0600720c */ /* 0x000fe20003f66270 */
[----:B------:R-:W-:Y:S01]  /*0b00*/  IMAD.HI.U32 R5, R5, R7, R4 ;  /* 0x0000000705057227 */ /* 0x000fe200078e0004 */
[----:B------:R-:W-:Y:S01]  /*0b10*/  LOP3.LUT R244, R0, 0x10, RZ, 0xfc, !PT ;  /* 0x0000001000f47812 */ /* 0x000fe200078efcff */
[----:B------:R-:W0:Y:S01]  /*0b20*/  LDCU UR10, c[0x0][0x3a0] ;  /* 0x00007400ff0a77ac */ /* 0x000e220008000800 */
[----:B------:R-:W-:Y:S01]  /*0b30*/  IABS R10, R11 ;  /* 0x0000000b000a7213 */ /* 0x000fe20000000000 */
[----:B------:R-:W-:Y:S01]  /*0b40*/  VIADD R222, R2, 0x38 ;  /* 0x0000003802de7836 */ /* 0x000fe20000000000 */
[----:B------:R-:W-:Y:S01]  /*0b50*/  ISETP.GE.AND P6, PT, R11, RZ, PT ;  /* 0x000000ff0b00720c */ /* 0x000fe20003fc6270 */
[----:B------:R-:W-:Y:S01]  /*0b60*/  IMAD.HI.U32 R4, R5, R8, RZ ;  /* 0x0000000805047227 */ /* 0x000fe200078e00ff */
[----:B------:R-:W-:-:S02]  /*0b70*/  LOP3.LUT R243, R0, 0x18, RZ, 0xfc, !PT ;  /* 0x0000001800f37812 */ /* 0x000fc400078efcff */
[C---:B------:R-:W-:Y:S01]  /*0b80*/  LOP3.LUT R242, R0.reuse, 0x20, RZ, 0xfc, !PT ;  /* 0x0000002000f27812 */ /* 0x040fe200078efcff */
[----:B------:R-:W-:Y:S01]  /*0b90*/  IMAD.MOV R4, RZ, RZ, -R4 ;  /* 0x000000ffff047224 */ /* 0x000fe200078e0a04 */
[C---:B------:R-:W-:Y:S01]  /*0ba0*/  LOP3.LUT R241, R0.reuse, 0x28, RZ, 0xfc, !PT ;  /* 0x0000002800f17812 */ /* 0x040fe200078efcff */
[----:B------:R-:W-:Y:S01]  /*0bb0*/  @!P0 IMAD.IADD R9, R9, 0x1, -R14 ;  /* 0x0000000109098824 */ /* 0x000fe200078e0a0e */
[C---:B------:R-:W-:Y:S01]  /*0bc0*/  LOP3.LUT R240, R0.reuse, 0x30, RZ, 0xfc, !PT ;  /* 0x0000003000f07812 */ /* 0x040fe200078efcff */
[----:B------:R-:W-:Y:S01]  /*0bd0*/  IMAD R7, R41, R4, R8 ;  /* 0x0000000429077224 */ /* 0x000fe200078e0208 */
[----:B------:R-:W-:Y:S01]  /*0be0*/  LOP3.LUT R239, R0, 0x40, RZ, 0xfc, !PT ;  /* 0x0000004000ef7812 */ /* 0x000fe200078efcff */
[----:B------:R-:W-:Y:S01]  /*0bf0*/  IMAD.HI.U32 R4, R5, R10, RZ ;  /* 0x0000000a05047227 */ /* 0x000fe200078e00ff */
[----:B------:R-:W-:Y:S02]  /*0c00*/  ISETP.GT.U32.AND P2, PT, R14, R9, PT ;  /* 0x000000090e00720c */ /* 0x000fe40003f44070 */
[C---:B------:R-:W-:Y:S01]  /*0c10*/  ISETP.GT.U32.AND P0, PT, R41.reuse, R7, PT ;  /* 0x000000072900720c */ /* 0x040fe20003f04070 */
[----:B------:R-:W-:Y:S01]  /*0c20*/  IMAD.MOV R4, RZ, RZ, -R4 ;  /* 0x000000ffff047224 */ /* 0x000fe200078e0a04 */
[----:B------:R-:W-:Y:S01]  /*0c30*/  LOP3.LUT R238, R0, 0x48, RZ, 0xfc, !PT ;  /* 0x0000004800ee7812 */ /* 0x000fe200078efcff */
[----:B------:R-:W-:Y:S01]  /*0c40*/  VIADD R8, R154, 0x1d ;  /* 0x0000001d9a087836 */ /* 0x000fe20000000000 */
[----:B------:R-:W-:Y:S01]  /*0c50*/  LOP3.LUT R245, R0, 0x8, RZ, 0xfc, !PT ;  /* 0x0000000800f57812 */ /* 0x000fe200078efcff */
[----:B------:R-:W-:-:S02]  /*0c60*/  IMAD R6, R41, R4, R10 ;  /* 0x0000000429067224 */ /* 0x000fc400078e020a */
[C---:B------:R-:W-:Y:S01]  /*0c70*/  VIADD R223, R2.reuse, 0x78 ;  /* 0x0000007802df7836 */ /* 0x040fe20000000000 */
[----:B------:R-:W-:Y:S01]  /*0c80*/  IABS R12, R8 ;  /* 0x00000008000c7213 */ /* 0x000fe20000000000 */
[----:B------:R-:W-:Y:S01]  /*0c90*/  VIADD R224, R2, 0xb8 ;  /* 0x000000b802e07836 */ /* 0x000fe20000000000 */
[----:B------:R-:W-:Y:S01]  /*0ca0*/  ISETP.GT.U32.AND P4, PT, R41, R6, PT ;  /* 0x000000062900720c */ /* 0x000fe20003f84070 */
[----:B------:R-:W-:Y:S01]  /*0cb0*/  @!P2 IMAD.IADD R9, R9, 0x1, -R14 ;  /* 0x000000010909a824 */ /* 0x000fe200078e0a0e */
[----:B------:R-:W-:Y:S01]  /*0cc0*/  ISETP.GE.AND P5, PT, R8, RZ, PT ;  /* 0x000000ff0800720c */ /* 0x000fe20003fa6270 */
[----:B------:R-:W-:Y:S01]  /*0cd0*/  @!P0 IMAD.IADD R7, R7, 0x1, -R41 ;  /* 0x0000000107078824 */ /* 0x000fe200078e0a29 */
[----:B------:R-:W-:Y:S01]  /*0ce0*/  ISETP.NE.AND P0, PT, R32, RZ, PT ;  /* 0x000000ff2000720c */ /* 0x000fe20003f05270 */
[----:B------:R-:W-:Y:S02]  /*0cf0*/  IMAD.MOV.U32 R4, RZ, RZ, R9 ;  /* 0x000000ffff047224 */ /* 0x000fe400078e0009 */
[----:B------:R-:W-:Y:S01]  /*0d00*/  VIADD R9, R154, 0x1c ;  /* 0x0000001c9a097836 */ /* 0x000fe20000000000 */
[----:B------:R-:W-:Y:S01]  /*0d10*/  ISETP.GT.U32.AND P2, PT, R41, R7, PT ;  /* 0x000000072900720c */ /* 0x000fe20003f44070 */
[----:B------:R-:W-:-:S03]  /*0d20*/  IMAD.HI.U32 R8, R5, R12, RZ ;  /* 0x0000000c05087227 */ /* 0x000fc600078e00ff */
[----:B------:R-:W-:Y:S01]  /*0d30*/  IABS R10, R9 ;  /* 0x00000009000a7213 */ /* 0x000fe20000000000 */
[----:B------:R-:W-:Y:S02]  /*0d40*/  IMAD.MOV R8, RZ, RZ, -R8 ;  /* 0x000000ffff087224 */ /* 0x000fe400078e0a08 */
[----:B------:R-:W-:Y:S01]  /*0d50*/  @!P1 IMAD.MOV R4, RZ, RZ, -R4 ;  /* 0x000000ffff049224 */ /* 0x000fe200078e0a04 */
[----:B------:R-:W-:Y:S01]  /*0d60*/  ISETP.GE.AND P1, PT, R9, RZ, PT ;  /* 0x000000ff0900720c */ /* 0x000fe20003f26270 */
[--C-:B------:R-:W-:Y:S01]  /*0d70*/  @!P4 IMAD.IADD R6, R6, 0x1, -R41.reuse ;  /* 0x000000010606c824 */ /* 0x100fe200078e0a29 */
[----:B------:R-:W-:Y:S01]  /*0d80*/  @!P0 LOP3.LUT R4, RZ, R32, RZ, 0x33, !PT ;  /* 0x00000020ff048212 */ /* 0x000fe200078e33ff */
[----:B------:R-:W-:Y:S02]  /*0d90*/  VIADD R9, R154, 0x1b ;  /* 0x0000001b9a097836 */ /* 0x000fe40000000000 */
[C---:B------:R-:W-:Y:S01]  /*0da0*/  IMAD R8, R41.reuse, R8, R12 ;  /* 0x0000000829087224 */ /* 0x040fe200078e020c */
[----:B------:R-:W-:Y:S01]  /*0db0*/  ISETP.GT.U32.AND P4, PT, R41, R6, PT ;  /* 0x000000062900720c */ /* 0x000fe20003f84070 */
[----:B------:R-:W-:Y:S01]  /*0dc0*/  IMAD.MOV.U32 R12, RZ, RZ, R10 ;  /* 0x000000ffff0c7224 */ /* 0x000fe200078e000a */
[----:B------:R-:W-:Y:S01]  /*0dd0*/  ISETP.GE.AND P0, PT, R9, RZ, PT ;  /* 0x000000ff0900720c */ /* 0x000fe20003f06270 */
[----:B------:R-:W-:Y:S01]  /*0de0*/  @!P2 IMAD.IADD R7, R7, 0x1, -R41 ;  /* 0x000000010707a824 */ /* 0x000fe200078e0a29 */
[----:B------:R-:W-:Y:S01]  /*0df0*/  IABS R14, R9 ;  /* 0x00000009000e7213 */ /* 0x000fe20000000000 */
[----:B------:R-:W-:Y:S01]  /*0e00*/  IMAD.HI.U32 R9, R5, R12, RZ ;  /* 0x0000000c05097227 */ /* 0x000fe200078e00ff */
[----:B------:R-:W-:-:S03]  /*0e10*/  ISETP.GT.U32.AND P2, PT, R41, R8, PT ;  /* 0x000000082900720c */ /* 0x000fc60003f44070 */
[----:B------:R-:W-:Y:S02]  /*0e20*/  IMAD.MOV R11, RZ, RZ, -R9 ;  /* 0x000000ffff0b7224 */ /* 0x000fe400078e0a09 */
[----:B------:R-:W-:-:S04]  /*0e30*/  IMAD.HI.U32 R9, R5, R14, RZ ;  /* 0x0000000e05097227 */ /* 0x000fc800078e00ff */
[----:B------:R-:W-:Y:S02]  /*0e40*/  VIADD R10, R154, 0x1a ;  /* 0x0000001a9a0a7836 */ /* 0x000fe40000000000 */
[----:B------:R-:W-:Y:S02]  /*0e50*/  IMAD.MOV R9, RZ, RZ, -R9 ;  /* 0x000000ffff097224 */ /* 0x000fe400078e0a09 */
[----:B------:R-:W-:Y:S01]  /*0e60*/  @!P3 IMAD.MOV R7, RZ, RZ, -R7 ;  /* 0x000000ffff07b224 */ /* 0x000fe200078e0a07 */
[----:B------:R-:W-:Y:S01]  /*0e70*/  ISETP.GE.AND P3, PT, R10, RZ, PT ;  /* 0x000000ff0a00720c */ /* 0x000fe20003f66270 */
[--C-:B------:R-:W-:Y:S01]  /*0e80*/  @!P4 IMAD.IADD R6, R6, 0x1, -R41.reuse ;  /* 0x000000010606c824 */ /* 0x100fe200078e0a29 */
[----:B------:R-:W-:Y:S01]  /*0e90*/  IABS R16, R10 ;  /* 0x0000000a00107213 */ /* 0x000fe20000000000 */
[C---:B------:R-:W-:Y:S02]  /*0ea0*/  IMAD R10, R41.reuse, R11, R12 ;  /* 0x0000000b290a7224 */ /* 0x040fe400078e020c */
[C---:B------:R-:W-:Y:S01]  /*0eb0*/  IMAD R12, R41.reuse, R9, R14 ;  /* 0x00000009290c7224 */ /* 0x040fe200078e020e */
[----:B------:R-:W-:Y:S01]  /*0ec0*/  IABS R14, R13 ;  /* 0x0000000d000e7213 */ /* 0x000fe20000000000 */
[----:B------:R-:W-:Y:S01]  /*0ed0*/  @!P2 IMAD.IADD R8, R8, 0x1, -R41 ;  /* 0x000000010808a824 */ /* 0x000fe200078e0a29 */
[----:B------:R-:W-:Y:S01]  /*0ee0*/  ISETP.GT.U32.AND P4, PT, R41, R10, PT ;  /* 0x0000000a2900720c */ /* 0x000fe20003f84070 */
[----:B------:R-:W-:-:S02]  /*0ef0*/  IMAD.MOV.U32 R9, RZ, RZ, R6 ;  /* 0x000000ffff097224 */ /* 0x000fc400078e0006 */
[----:B------:R-:W-:Y:S01]  /*0f00*/  IMAD.HI.U32 R11, R5, R16, RZ ;  /* 0x00000010050b7227 */ /* 0x000fe200078e00ff */
[----:B------:R-:W-:-:S03]  /*0f10*/  ISETP.GT.U32.AND P2, PT, R41, R8, PT ;  /* 0x000000082900720c */ /* 0x000fc60003f44070 */
[----:B------:R-:W-:Y:S01]  /*0f20*/  @!P6 IMAD.MOV R9, RZ, RZ, -R9 ;  /* 0x000000ffff09e224 */ /* 0x000fe200078e0a09 */
[C---:B------:R-:W-:Y:S01]  /*0f30*/  ISETP.GT.U32.AND P6, PT, R41.reuse, R12, PT ;  /* 0x0000000c2900720c */ /* 0x040fe20003fc4070 */
[----:B------:R-:W-:Y:S02]  /*0f40*/  IMAD.MOV R11, RZ, RZ, -R11 ;  /* 0x000000ffff0b7224 */ /* 0x000fe400078e0a0b */
[----:B------:R-:W-:Y:S02]  /*0f50*/  VIADD R32, R154, 0x11 ;  /* 0x000000119a207836 */ /* 0x000fe40000000000 */
[----:B------:R-:W-:Y:S01]  /*0f60*/  IMAD R6, R41, R11, R16 ;  /* 0x0000000b29067224 */ /* 0x000fe200078e0210 */
[----:B------:R-:W-:Y:S01]  /*0f70*/  IABS R16, R17 ;  /* 0x0000001100107213 */ /* 0x000fe20000000000 */
[--C-:B------:R-:W-:Y:S01]  /*0f80*/  @!P4 IMAD.IADD R10, R10, 0x1, -R41.reuse ;  /* 0x000000010a0ac824 */ /* 0x100fe200078e0a29 */
[----:B------:R-:W-:Y:S01]  /*0f90*/  IABS R30, R32 ;  /* 0x00000020001e7213 */ /* 0x000fe20000000000 */
[----:B------:R-:W-:Y:S01]  /*0fa0*/  @!P2 IMAD.IADD R8, R8, 0x1, -R41 ;  /* 0x000000010808a824 */ /* 0x000fe200078e0a29 */
[----:B------:R-:W-:Y:S01]  /*0fb0*/  ISETP.GE.AND P2, PT, R13, RZ, PT ;  /* 0x000000ff0d00720c */ /* 0x000fe20003f46270 */
[----:B------:R-:W-:Y:S01]  /*0fc0*/  IMAD.HI.U32 R13, R5, R18, RZ ;  /* 0x00000012050d7227 */ /* 0x000fe200078e00ff */
[----:B------:R-:W-:-:S03]  /*0fd0*/  ISETP.GT.U32.AND P4, PT, R41, R10, PT ;  /* 0x0000000a2900720c */ /* 0x000fc60003f84070 */
[----:B------:R-:W-:Y:S02]  /*0fe0*/  @!P6 IMAD.IADD R12, R12, 0x1, -R41 ;  /* 0x000000010c0ce824 */ /* 0x000fe400078e0a29 */
[----:B------:R-:W-:Y:S02]  /*0ff0*/  IMAD.MOV.U32 R11, RZ, RZ, R8 ;  /* 0x000000ffff0b7224 */ /* 0x000fe400078e0008 */
[----:B------:R-:W-:Y:S01]  /*1000*/  IMAD.HI.U32 R8, R5, R14, RZ ;  /* 0x0000000e05087227 */ /* 0x000fe200078e00ff */
[----:B------:R-:W-:-:S03]  /*1010*/  ISETP.GT.U32.AND P6, PT, R41, R12, PT ;  /* 0x0000000c2900720c */ /* 0x000fc60003fc4070 */
[----:B------:R-:W-:Y:S02]  /*1020*/  IMAD.MOV R8, RZ, RZ, -R8 ;  /* 0x000000ffff087224 */ /* 0x000fe400078e0a08 */
[----:B------:R-:W-:Y:S02]  /*1030*/  IMAD.MOV R13, RZ, RZ, -R13 ;  /* 0x000000ffff0d7224 */ /* 0x000fe400078e0a0d */
[C---:B------:R-:W-:Y:S02]  /*1040*/  IMAD R8, R41.reuse, R8, R14 ;  /* 0x0000000829087224 */ /* 0x040fe400078e020e */
[----:B------:R-:W-:Y:S01]  /*1050*/  IMAD R14, R41, R13, R18 ;  /* 0x0000000d290e7224 */ /* 0x000fe200078e0212 */
[----:B------:R-:W-:Y:S01]  /*1060*/  IABS R18, R19 ;  /* 0x0000001300127213 */ /* 0x000fe20000000000 */
[----:B------:R-:W-:-:S04]  /*1070*/  IMAD.HI.U32 R13, R5, R16, RZ ;  /* 0x00000010050d7227 */ /* 0x000fc800078e00ff */
[----:B------:R-:W-:Y:S01]  /*1080*/  @!P6 IMAD.IADD R12, R12, 0x1, -R41 ;  /* 0x000000010c0ce824 */ /* 0x000fe200078e0a29 */
[C---:B------:R-:W-:Y:S01]  /*1090*/  ISETP.GT.U32.AND P6, PT, R41.reuse, R14, PT ;  /* 0x0000000e2900720c */ /* 0x040fe20003fc4070 */
[----:B------:R-:W-:Y:S02]  /*10a0*/  IMAD.MOV R13, RZ, RZ, -R13 ;  /* 0x000000ffff0d7224 */ /* 0x000fe400078e0a0d */
[----:B------:R-:W-:Y:S01]  /*10b0*/  @!P5 IMAD.MOV R11, RZ, RZ, -R11 ;  /* 0x000000ffff0bd224 */ /* 0x000fe200078e0a0b */
[C---:B------:R-:W-:Y:S01]  /*10c0*/  ISETP.GT.U32.AND P5, PT, R41.reuse, R6, PT ;  /* 0x000000062900720c */ /* 0x040fe20003fa4070 */
[----:B------:R-:W-:Y:S01]  /*10d0*/  @!P4 IMAD.IADD R10, R10, 0x1, -R41 ;  /* 0x000000010a0ac824 */ /* 0x000fe200078e0a29 */
[C---:B------:R-:W-:Y:S01]  /*10e0*/  ISETP.GT.U32.AND P4, PT, R41.reuse, R8, PT ;  /* 0x000000082900720c */ /* 0x040fe20003f84070 */
[----:B------:R-:W-:Y:S02]  /*10f0*/  IMAD R16, R41, R13, R16 ;  /* 0x0000000d29107224 */ /* 0x000fe400078e0210 */
[----:B------:R-:W-:Y:S01]  /*1100*/  @!P1 IMAD.MOV R10, RZ, RZ, -R10 ;  /* 0x000000ffff0a9224 */ /* 0x000fe200078e0a0a */
[----:B------:R-:W-:Y:S01]  /*1110*/  ISETP.GE.AND P1, PT, R15, RZ, PT ;  /* 0x000000ff0f00720c */ /* 0x000fe20003f26270 */
[----:B------:R-:W-:-:S04]  /*1120*/  IMAD.HI.U32 R15, R5, R18, RZ ;  /* 0x00000012050f7227 */ /* 0x000fc800078e00ff */
[----:B------:R-:W-:Y:S02]  /*1130*/  @!P6 IMAD.IADD R14, R14, 0x1, -R41 ;  /* 0x000000010e0ee824 */ /* 0x000fe400078e0a29 */
[----:B------:R-:W-:Y:S02]  /*1140*/  IMAD.MOV R15, RZ, RZ, -R15 ;  /* 0x000000ffff0f7224 */ /* 0x000fe400078e0a0f */
[----:B------:R-:W-:Y:S01]  /*1150*/  @!P0 IMAD.MOV R12, RZ, RZ, -R12 ;  /* 0x000000ffff0c8224 */ /* 0x000fe200078e0a0c */
[----:B------:R-:W-:Y:S01]  /*1160*/  ISETP.GT.U32.AND P6, PT, R41, R14, PT ;  /* 0x0000000e2900720c */ /* 0x000fe20003fc4070 */
[--C-:B------:R-:W-:Y:S01]  /*1170*/  @!P5 IMAD.IADD R6, R6, 0x1, -R41.reuse ;  /* 0x000000010606d824 */ /* 0x100fe200078e0a29 */
[----:B------:R-:W-:Y:S01]  /*1180*/  ISETP.GE.AND P0, PT, R17, RZ, PT ;  /* 0x000000ff1100720c */ /* 0x000fe20003f06270 */
[----:B------:R-:W-:Y:S02]  /*1190*/  @!P4 IMAD.IADD R8, R8, 0x1, -R41 ;  /* 0x000000010808c824 */ /* 0x000fe400078e0a29 */
[C---:B------:R-:W-:Y:S01]  /*11a0*/  IMAD R17, R41.reuse, R15, R18 ;  /* 0x0000000f29117224 */ /* 0x040fe200078e0212 */
[C---:B------:R-:W-:Y:S01]  /*11b0*/  ISETP.GT.U32.AND P5, PT, R41.reuse, R6, PT ;  /* 0x000000062900720c */ /* 0x040fe20003fa4070 */
[----:B------:R-:W-:Y:S01]  /*11c0*/  VIADD R13, R154, 0x15 ;  /* 0x000000159a0d7836 */ /* 0x000fe20000000000 */
[----:B------:R-:W-:Y:S01]  /*11d0*/  ISETP.GT.U32.AND P4, PT, R41, R8, PT ;  /* 0x000000082900720c */ /* 0x000fe20003f84070 */
[----:B------:R-:W-:-:S03]  /*11e0*/  IMAD.HI.U32 R15, R5, R24, RZ ;  /* 0x00000018050f7227 */ /* 0x000fc600078e00ff */
[----:B------:R-:W-:Y:S01]  /*11f0*/  IABS R22, R13 ;  /* 0x0000000d00167213 */ /* 0x000fe20000000000 */
[----:B------:R-:W-:Y:S01]  /*1200*/  @!P6 IMAD.IADD R14, R14, 0x1, -R41 ;  /* 0x000000010e0ee824 */ /* 0x000fe200078e0a29 */
[----:B------:R-:W-:Y:S01]  /*1210*/  ISETP.GT.U32.AND P6, PT, R41, R16, PT ;  /* 0x000000102900720c */ /* 0x000fe20003fc4070 */
[----:B------:R-:W-:-:S04]  /*1220*/  IMAD.HI.U32 R18, R5, R26, RZ ;  /* 0x0000001a05127227 */ /* 0x000fc800078e00ff */
[--C-:B------:R-:W-:Y:S01]  /*1230*/  @!P5 IMAD.IADD R6, R6, 0x1, -R41.reuse ;  /* 0x000000010606d824 */ /* 0x100fe200078e0a29 */
[----:B------:R-:W-:Y:S01]  /*1240*/  ISETP.GE.AND P5, PT, R19, RZ, PT ;  /* 0x000000ff1300720c */ /* 0x000fe20003fa6270 */
[----:B------:R-:W-:Y:S01]  /*1250*/  @!P4 IMAD.IADD R8, R8, 0x1, -R41 ;  /* 0x000000010808c824 */ /* 0x000fe200078e0a29 */
[----:B------:R-:W-:Y:S01]  /*1260*/  ISETP.GE.AND P4, PT, R13, RZ, PT ;  /* 0x000000ff0d00720c */ /* 0x000fe20003f86270 */
[----:B------:R-:W-:-:S04]  /*1270*/  IMAD.HI.U32 R19, R5, R28, RZ ;  /* 0x0000001c05137227 */ /* 0x000fc800078e00ff */
[----:B------:R-:W-:Y:S01]  /*1280*/  @!P6 IMAD.IADD R16, R16, 0x1, -R41 ;  /* 0x000000011010e824 */ /* 0x000fe200078e0a29 */
[----:B------:R-:W-:Y:S01]  /*1290*/  ISETP.GT.U32.AND P6, PT, R41, R17, PT ;  /* 0x000000112900720c */ /* 0x000fe20003fc4070 */
[----:B------:R-:W-:-:S04]  /*12a0*/  IMAD.HI.U32 R13, R5, R22, RZ ;  /* 0x00000016050d7227 */ /* 0x000fc800078e00ff */
[----:B------:R-:W-:Y:S02]  /*12b0*/  IMAD.MOV R15, RZ, RZ, -R15 ;  /* 0x000000ffff0f7224 */ /* 0x000fe400078e0a0f */
[----:B------:R-:W-:-:S04]  /*12c0*/  IMAD.HI.U32 R20, R5, R30, RZ ;  /* 0x0000001e05147227 */ /* 0x000fc800078e00ff */
[----:B------:R-:W-:Y:S02]  /*12d0*/  IMAD.MOV R23, RZ, RZ, -R19 ;  /* 0x000000ffff177224 */ /* 0x000fe400078e0a13 */
[----:B------:R-:W-:Y:S01]  /*12e0*/  @!P6 IMAD.IADD R17, R17, 0x1, -R41 ;  /* 0x000000011111e824 */ /* 0x000fe200078e0a29 */
[C---:B------:R-:W-:Y:S01]  /*12f0*/  ISETP.GT.U32.AND P6, PT, R41.reuse, R16, PT ;  /* 0x000000102900720c */ /* 0x040fe20003fc4070 */
[----:B------:R-:W-:Y:S02]  /*1300*/  IMAD.MOV R13, RZ, RZ, -R13 ;  /* 0x000000ffff0d7224 */ /* 0x000fe400078e0a0d */
[----:B------:R-:W-:Y:S02]  /*1310*/  IMAD.MOV R21, RZ, RZ, -R18 ;  /* 0x000000ffff157224 */ /* 0x000fe400078e0a12 */
[----:B------:R-:W-:Y:S01]  /*1320*/  IMAD R19, R41, R15, R24 ;  /* 0x0000000f29137224 */ /* 0x000fe200078e0218 */
[----:B------:R-:W-:Y:S01]  /*1330*/  IABS R24, R35 ;  /* 0x0000002300187213 */ /* 0x000fe20000000000 */
[----:B------:R-:W-:-:S02]  /*1340*/  IMAD.MOV R25, RZ, RZ, -R20 ;  /* 0x000000ffff197224 */ /* 0x000fc400078e0a14 */
[C---:B------:R-:W-:Y:S02]  /*1350*/  IMAD R18, R41.reuse, R13, R22 ;  /* 0x0000000d29127224 */ /* 0x040fe400078e0216 */
[C---:B------:R-:W-:Y:S01]  /*1360*/  IMAD R20, R41.reuse, R21, R26 ;  /* 0x0000001529147224 */ /* 0x040fe200078e021a */
[----:B------:R-:W-:Y:S01]  /*1370*/  IABS R26, R37 ;  /* 0x00000025001a7213 */ /* 0x000fe20000000000 */
[----:B------:R-:W-:Y:S01]  /*1380*/  @!P1 IMAD.MOV R14, RZ, RZ, -R14 ;  /* 0x000000ffff0e9224 */ /* 0x000fe200078e0a0e */
[C---:B------:R-:W-:Y:S01]  /*1390*/  ISETP.GT.U32.AND P1, PT, R41.reuse, R19, PT ;  /* 0x000000132900720c */ /* 0x040fe20003f24070 */
[----:B------:R-:W-:Y:S02]  /*13a0*/  IMAD.MOV.U32 R13, RZ, RZ, R6 ;  /* 0x000000ffff0d7224 */ /* 0x000fe400078e0006 */
[----:B------:R-:W-:Y:S01]  /*13b0*/  @!P6 IMAD.IADD R16, R16, 0x1, -R41 ;  /* 0x000000011010e824 */ /* 0x000fe200078e0a29 */
[C---:B------:R-:W-:Y:S01]  /*13c0*/  ISETP.GT.U32.AND P6, PT, R41.reuse, R20, PT ;  /* 0x000000142900720c */ /* 0x040fe20003fc4070 */
[----:B------:R-:W-:Y:S01]  /*13d0*/  @!P3 IMAD.MOV R13, RZ, RZ, -R13 ;  /* 0x000000ffff0db224 */ /* 0x000fe200078e0a0d */
[----:B------:R-:W-:Y:S01]  /*13e0*/  ISETP.GT.U32.AND P3, PT, R41, R18, PT ;  /* 0x000000122900720c */ /* 0x000fe20003f64070 */
[----:B------:R-:W-:-:S02]  /*13f0*/  IMAD.MOV.U32 R15, RZ, RZ, R8 ;  /* 0x000000ffff0f7224 */ /* 0x000fc400078e0008 */
[----:B------:R-:W-:-:S04]  /*1400*/  IMAD.HI.U32 R8, R5, R26, RZ ;  /* 0x0000001a05087227 */ /* 0x000fc800078e00ff */
[----:B------:R-:W-:Y:S01]  /*1410*/  @!P2 IMAD.MOV R15, RZ, RZ, -R15 ;  /* 0x000000ffff0fa224 */ /* 0x000fe200078e0a0f */
[----:B------:R-:W-:Y:S01]  /*1420*/  ISETP.GT.U32.AND P2, PT, R41, R17, PT ;  /* 0x000000112900720c */ /* 0x000fe20003f44070 */
[--C-:B------:R-:W-:Y:S02]  /*1430*/  @!P1 IMAD.IADD R19, R19, 0x1, -R41.reuse ;  /* 0x0000000113139824 */ /* 0x100fe400078e0a29 */
[--C-:B------:R-:W-:Y:S02]  /*1440*/  @!P6 IMAD.IADD R20, R20, 0x1, -R41.reuse ;  /* 0x000000011414e824 */ /* 0x100fe400078e0a29 */
[----:B------:R-:W-:Y:S01]  /*1450*/  @!P3 IMAD.IADD R18, R18, 0x1, -R41 ;  /* 0x000000011212b824 */ /* 0x000fe200078e0a29 */
[C---:B------:R-:W-:Y:S01]  /*1460*/  ISETP.GT.U32.AND P6, PT, R41.reuse, R19, PT ;  /* 0x000000132900720c */ /* 0x040fe20003fc4070 */
[C---:B------:R-:W-:Y:S01]  /*1470*/  IMAD R21, R41.reuse, R23, R28 ;  /* 0x0000001729157224 */ /* 0x040fe200078e021c */
[----:B------:R-:W-:Y:S01]  /*1480*/  IABS R23, R40 ;  /* 0x0000002800177213 */ /* 0x000fe20000000000 */
[----:B------:R-:W-:Y:S01]  /*1490*/  IMAD.MOV R8, RZ, RZ, -R8 ;  /* 0x000000ffff087224 */ /* 0x000fe200078e0a08 */
[----:B------:R-:W-:Y:S01]  /*14a0*/  ISETP.GT.U32.AND P1, PT, R41, R18, PT ;  /* 0x000000122900720c */ /* 0x000fe20003f24070 */
[----:B------:R-:W-:Y:S01]  /*14b0*/  IMAD.HI.U32 R6, R5, R24, RZ ;  /* 0x0000001805067227 */ /* 0x000fe200078e00ff */
[----:B------:R-:W-:-:S03]  /*14c0*/  IABS R28, R39 ;  /* 0x00000027001c7213 */ /* 0x000fc60000000000 */
[----:B------:R-:W-:Y:S01]  /*14d0*/  IMAD R22, R41, R25, R30 ;  /* 0x0000001929167224 */ /* 0x000fe200078e021e */
[----:B------:R-:W-:Y:S01]  /*14e0*/  IABS R30, R45 ;  /* 0x0000002d001e7213 */ /* 0x000fe20000000000 */
[--C-:B------:R-:W-:Y:S01]  /*14f0*/  @!P2 IMAD.IADD R17, R17, 0x1, -R41.reuse ;  /* 0x000000011111a824 */ /* 0x100fe200078e0a29 */
[C---:B------:R-:W-:Y:S01]  /*1500*/  ISETP.GT.U32.AND P2, PT, R41.reuse, R21, PT ;  /* 0x000000152900720c */ /* 0x040fe20003f44070 */
[C---:B------:R-:W-:Y:S01]  /*1510*/  IMAD R8, R41.reuse, R8, R26 ;  /* 0x0000000829087224 */ /* 0x040fe200078e021a */
[----:B------:R-:W-:Y:S01]  /*1520*/  ISETP.GT.U32.AND P3, PT, R41, R22, PT ;  /* 0x000000162900720c */ /* 0x000fe20003f64070 */
[----:B------:R-:W-:Y:S02]  /*1530*/  IMAD.MOV R6, RZ, RZ, -R6 ;  /* 0x000000ffff067224 */ /* 0x000fe400078e0a06 */
[----:B------:R-:W-:Y:S01]  /*1540*/  @!P6 IMAD.IADD R19, R19, 0x1, -R41 ;  /* 0x000000011313e824 */ /* 0x000fe200078e0a29 */
[C---:B------:R-:W-:Y:S01]  /*1550*/  ISETP.GT.U32.AND P6, PT, R41.reuse, R8, PT ;  /* 0x000000082900720c */ /* 0x040fe20003fc4070 */
[----:B------:R-:W-:-:S02]  /*1560*/  IMAD R6, R41, R6, R24 ;  /* 0x0000000629067224 */ /* 0x000fc400078e0218 */
[----:B------:R-:W-:Y:S02]  /*1570*/  IMAD.MOV.U32 R26, RZ, RZ, R23 ;  /* 0x000000ffff1a7224 */ /* 0x000fe400078e0017 */
[----:B------:R-:W-:-:S04]  /*1580*/  IMAD.HI.U32 R23, R5, R28, RZ ;  /* 0x0000001c05177227 */ /* 0x000fc800078e00ff */
[----:B------:R-:W-:Y:S01]  /*1590*/  @!P1 IMAD.IADD R18, R18, 0x1, -R41 ;  /* 0x0000000112129824 */ /* 0x000fe200078e0a29 */
[----:B------:R-:W-:Y:S01]  /*15a0*/  ISETP.GT.U32.AND P1, PT, R41, R6, PT ;  /* 0x000000062900720c */ /* 0x000fe20003f24070 */
[----:B------:R-:W-:-:S04]  /*15b0*/  IMAD.HI.U32 R24, R5, R26, RZ ;  /* 0x0000001a05187227 */ /* 0x000fc800078e00ff */
[----:B------:R-:W-:Y:S02]  /*15c0*/  IMAD.MOV R23, RZ, RZ, -R23 ;  /* 0x000000ffff177224 */ /* 0x000fe400078e0a17 */
[--C-:B------:R-:W-:Y:S01]  /*15d0*/  @!P2 IMAD.IADD R21, R21, 0x1, -R41.reuse ;  /* 0x000000011515a824 */ /* 0x100fe200078e0a29 */
[C---:B------:R-:W-:Y:S01]  /*15e0*/  ISETP.GT.U32.AND P2, PT, R41.reuse, R20, PT ;  /* 0x000000142900720c */ /* 0x040fe20003f44070 */
[----:B------:R-:W-:Y:S02]  /*15f0*/  IMAD.MOV R25, RZ, RZ, -R24 ;  /* 0x000000ffff197224 */ /* 0x000fe400078e0a18 */
[C---:B------:R-:W-:Y:S02]  /*1600*/  IMAD R24, R41.reuse, R23, R28 ;  /* 0x0000001729187224 */ /* 0x040fe400078e021c */
[--C-:B------:R-:W-:Y:S02]  /*1610*/  @!P3 IMAD.IADD R22, R22, 0x1, -R41.reuse ;  /* 0x000000011616b824 */ /* 0x100fe400078e0a29 */
[----:B------:R-:W-:Y:S01]  /*1620*/  @!P0 IMAD.MOV R16, RZ, RZ, -R16 ;  /* 0x000000ffff108224 */ /* 0x000fe200078e0a10 */
[C---:B------:R-:W-:Y:S01]  /*1630*/  ISETP.GT.U32.AND P0, PT, R41.reuse, R21, PT ;  /* 0x000000152900720c */ /* 0x040fe20003f04070 */
[--C-:B------:R-:W-:Y:S01]  /*1640*/  @!P6 IMAD.IADD R8, R8, 0x1, -R41.reuse ;  /* 0x000000010808e824 */ /* 0x100fe200078e0a29 */
[C---:B------:R-:W-:Y:S01]  /*1650*/  ISETP.GT.U32.AND P6, PT, R41.reuse, R24, PT ;  /* 0x000000182900720c */ /* 0x040fe20003fc4070 */
[----:B------:R-:W-:Y:S01]  /*1660*/  @!P1 IMAD.IADD R6, R6, 0x1, -R41 ;  /* 0x0000000106069824 */ /* 0x000fe200078e0a29 */
[----:B------:R-:W-:Y:S01]  /*1670*/  ISETP.GT.U32.AND P3, PT, R41, R22, PT ;  /* 0x000000162900720c */ /* 0x000fe20003f64070 */
[----:B------:R-:W-:Y:S01]  /*1680*/  IMAD.HI.U32 R23, R5, R30, RZ ;  /* 0x0000001e05177227 */ /* 0x000fe200078e00ff */
[----:B------:R-:W-:-:S02]  /*1690*/  ISETP.GE.AND P1, PT, R32, RZ, PT ;  /* 0x000000ff2000720c */ /* 0x000fc40003f26270 */
[----:B------:R-:W-:Y:S01]  /*16a0*/  IABS R32, R47 ;  /* 0x0000002f00207213 */ /* 0x000fe20000000000 */
[----:B------:R-:W-:Y:S01]  /*16b0*/  @!P2 IMAD.IADD R20, R20, 0x1, -R41 ;  /* 0x000000011414a824 */ /* 0x000fe200078e0a29 */
[----:B------:R-:W-:Y:S01]  /*16c0*/  ISETP.GE.AND P2, PT, R27, RZ, PT ;  /* 0x000000ff1b00720c */ /* 0x000fe20003f46270 */
[C---:B------:R-:W-:Y:S02]  /*16d0*/  IMAD R26, R41.reuse, R25, R26 ;  /* 0x00000019291a7224 */ /* 0x040fe400078e021a */
[----:B------:R-:W-:Y:S01]  /*16e0*/  @!P4 IMAD.MOV R18, RZ, RZ, -R18 ;  /* 0x000000ffff12c224 */ /* 0x000fe200078e0a12 */
[----:B------:R-:W-:Y:S01]  /*16f0*/  ISETP.GT.U32.AND P4, PT, R41, R8, PT ;  /* 0x000000082900720c */ /* 0x000fe20003f84070 */
[----:B------:R-:W-:Y:S02]  /*1700*/  IMAD.MOV R27, RZ, RZ, -R23 ;  /* 0x000000ffff1b7224 */ /* 0x000fe400078e0a17 */
[----:B------:R-:W-:-:S04]  /*1710*/  IMAD.HI.U32 R23, R5, R32, RZ ;  /* 0x0000002005177227 */ /* 0x000fc800078e00ff */
[----:B------:R-:W-:-:S04]  /*1720*/  IMAD.HI.U32 R25, R5, R34, RZ ;  /* 0x0000002205197227 */ /* 0x000fc800078e00ff */
[--C-:B------:R-:W-:Y:S01]  /*1730*/  @!P0 IMAD.IADD R21, R21, 0x1, -R41.reuse ;  /* 0x0000000115158824 */ /* 0x100fe200078e0a29 */
[----:B------:R-:W-:Y:S01]  /*1740*/  ISETP.GE.AND P0, PT, R29, RZ, PT ;  /* 0x000000ff1d00720c */ /* 0x000fe20003f06270 */
[----:B------:R-:W-:Y:S01]  /*1750*/  @!P6 IMAD.IADD R24, R24, 0x1, -R41 ;  /* 0x000000011818e824 */ /* 0x000fe200078e0a29 */
[----:B------:R-:W-:Y:S01]  /*1760*/  ISETP.GT.U32.AND P6, PT, R41, R26, PT ;  /* 0x0000001a2900720c */ /* 0x000fe20003fc4070 */
[----:B------:R-:W-:-:S04]  /*1770*/  IMAD.HI.U32 R28, R5, R36, RZ ;  /* 0x00000024051c7227 */ /* 0x000fc800078e00ff */
[----:B------:R-:W-:-:S04]  /*1780*/  IMAD.HI.U32 R29, R5, R38, RZ ;  /* 0x00000026051d7227 */ /* 0x000fc800078e00ff */
[----:B------:R-:W-:Y:S02]  /*1790*/  IMAD.MOV R23, RZ, RZ, -R23 ;  /* 0x000000ffff177224 */ /* 0x000fe400078e0a17 */
[----:B------:R-:W-:Y:S02]  /*17a0*/  IMAD.MOV R25, RZ, RZ, -R25 ;  /* 0x000000ffff197224 */ /* 0x000fe400078e0a19 */
[----:B------:R-:W-:Y:S01]  /*17b0*/  @!P3 IMAD.IADD R22, R22, 0x1, -R41 ;  /* 0x000000011616b824 */ /* 0x000fe200078e0a29 */
[----:B------:R-:W-:Y:S01]  /*17c0*/  ISETP.GE.AND P3, PT, R31, RZ, PT ;  /* 0x000000ff1f00720c */ /* 0x000fe20003f66270 */
[----:B------:R-:W-:Y:S02]  /*17d0*/  IMAD R27, R41, R27, R30 ;  /* 0x0000001b291b7224 */ /* 0x000fe400078e021e */
[----:B------:R-:W-:Y:S02]  /*17e0*/  IMAD.MOV R30, RZ, RZ, -R28 ;  /* 0x000000ffff1e7224 */ /* 0x000fe400078e0a1c */
[----:B------:R-:W-:-:S02]  /*17f0*/  IMAD.MOV R31, RZ, RZ, -R29 ;  /* 0x000000ffff1f7224 */ /* 0x000fc400078e0a1d */
[C---:B------:R-:W-:Y:S01]  /*1800*/  IMAD R28, R41.reuse, R23, R32 ;  /* 0x00000017291c7224 */ /* 0x040fe200078e0220 */
[----:B------:R-:W-:Y:S01]  /*1810*/  IABS R32, R51 ;  /* 0x0000003300207213 */ /* 0x000fe20000000000 */
[----:B------:R-:W-:Y:S01]  /*1820*/  IMAD R29, R41, R25, R34 ;  /* 0x00000019291d7224 */ /* 0x000fe200078e0222 */
[----:B------:R-:W-:Y:S01]  /*1830*/  IABS R34, R52 ;  /* 0x0000003400227213 */ /* 0x000fe20000000000 */
[----:B------:R-:W-:Y:S02]  /*1840*/  @!P4 IMAD.IADD R8, R8, 0x1, -R41 ;  /* 0x000000010808c824 */ /* 0x000fe400078e0a29 */
[----:B------:R-:W-:Y:S01]  /*1850*/  IMAD.HI.U32 R23, R5, R32, RZ ;  /* 0x0000002005177227 */ /* 0x000fe200078e00ff */
[----:B------:R-:W-:-:S03]  /*1860*/  ISETP.GT.U32.AND P4, PT, R41, R29, PT ;  /* 0x0000001d2900720c */ /* 0x000fc60003f84070 */
[----:B------:R-:W-:Y:S01]  /*1870*/  @!P6 IMAD.IADD R26, R26, 0x1, -R41 ;  /* 0x000000011a1ae824 */ /* 0x000fe200078e0a29 */
[C---:B------:R-:W-:Y:S01]  /*1880*/  ISETP.GT.U32.AND P6, PT, R41.reuse, R27, PT ;  /* 0x0000001b2900720c */ /* 0x040fe20003fc4070 */
[----:B------:R-:W-:Y:S02]  /*1890*/  IMAD.MOV R25, RZ, RZ, -R23 ;  /* 0x000000ffff197224 */ /* 0x000fe400078e0a17 */
[----:B------:R-:W-:Y:S01]  /*18a0*/  @!P0 IMAD.MOV R20, RZ, RZ, -R20 ;  /* 0x000000ffff148224 */ /* 0x000fe200078e0a14 */
[C---:B------:R-:W-:Y:S01]  /*18b0*/  ISETP.GT.U32.AND P0, PT, R41.reuse, R26, PT ;  /* 0x0000001a2900720c */ /* 0x040fe20003f04070 */
[C---:B------:R-:W-:Y:S02]  /*18c0*/  IMAD R32, R41.reuse, R25, R32 ;  /* 0x0000001929207224 */ /* 0x040fe400078e0220 */
[----:B------:R-:W-:Y:S01]  /*18d0*/  @!P5 IMAD.MOV R17, RZ, RZ, -R17 ;  /* 0x000000ffff11d224 */ /* 0x000fe200078e0a11 */
[----:B------:R-:W-:Y:S01]  /*18e0*/  ISETP.GT.U32.AND P5, PT, R41, R6, PT ;  /* 0x000000062900720c */ /* 0x000fe20003fa4070 */
[----:B------:R-:W-:Y:S01]  /*18f0*/  @!P4 IMAD.IADD R29, R29, 0x1, -R41 ;  /* 0x000000011d1dc824 */ /* 0x000fe200078e0a29 */
[C---:B------:R-:W-:Y:S01]  /*1900*/  ISETP.GT.U32.AND P4, PT, R41.reuse, R32, PT ;  /* 0x000000202900720c */ /* 0x040fe20003f84070 */
[----:B------:R-:W-:Y:S01]  /*1910*/  @!P2 IMAD.MOV R19, RZ, RZ, -R19 ;  /* 0x000000ffff13a224 */ /* 0x000fe200078e0a13 */
[----:B------:R-:W-:Y:S01]  /*1920*/  ISETP.GT.U32.AND P2, PT, R41, R24, PT ;  /* 0x000000182900720c */ /* 0x000fe20003f44070 */
[----:B------:R-:W-:-:S04]  /*1930*/  IMAD.HI.U32 R23, R5, R34, RZ ;  /* 0x0000002205177227 */ /* 0x000fc800078e00ff */
[----:B------:R-:W-:Y:S01]  /*1940*/  IMAD R31, R41, R31, R38 ;  /* 0x0000001f291f7224 */ /* 0x000fe200078e0226 */
[----:B------:R-:W-:Y:S01]  /*1950*/  IABS R38, R54 ;  /* 0x0000003600267213 */ /* 0x000fe20000000000 */
[----:B------:R-:W-:Y:S02]  /*1960*/  @!P6 IMAD.IADD R27, R27, 0x1, -R41 ;  /* 0x000000011b1be824 */ /* 0x000fe400078e0a29 */
[----:B------:R-:W-:Y:S02]  /*1970*/  IMAD.MOV R23, RZ, RZ, -R23 ;  /* 0x000000ffff177224 */ /* 0x000fe400078e0a17 */
[--C-:B------:R-:W-:Y:S01]  /*1980*/  @!P0 IMAD.IADD R26, R26, 0x1, -R41.reuse ;  /* 0x000000011a1a8824 */ /* 0x100fe200078e0a29 */
[C---:B------:R-:W-:Y:S01]  /*1990*/  ISETP.GT.U32.AND P6, PT, R41.reuse, R27, PT ;  /* 0x0000001b2900720c */ /* 0x040fe20003fc4070 */
[C---:B------:R-:W-:Y:S01]  /*19a0*/  IMAD R30, R41.reuse, R30, R36 ;  /* 0x0000001e291e7224 */ /* 0x040fe200078e0224 */
[C---:B------:R-:W-:Y:S01]  /*19b0*/  ISETP.GT.U32.AND P0, PT, R41.reuse, R31, PT ;  /* 0x0000001f2900720c */ /* 0x040fe20003f04070 */
[C---:B------:R-:W-:Y:S01]  /*19c0*/  IMAD R34, R41.reuse, R23, R34 ;  /* 0x0000001729227224 */ /* 0x040fe200078e0222 */
[----:B------:R-:W-:Y:S01]  /*19d0*/  IABS R36, R53 ;  /* 0x0000003500247213 */ /* 0x000fe20000000000 */
[--C-:B------:R-:W-:Y:S01]  /*19e0*/  @!P5 IMAD.IADD R6, R6, 0x1, -R41.reuse ;  /* 0x000000010606d824 */ /* 0x100fe200078e0a29 */
[C---:B------:R-:W-:Y:S01]  /*19f0*/  ISETP.GT.U32.AND P5, PT, R41.reuse, R28, PT ;  /* 0x0000001c2900720c */ /* 0x040fe20003fa4070 */
[--C-:B------:R-:W-:Y:S01]  /*1a00*/  @!P4 IMAD.IADD R32, R32, 0x1, -R41.reuse ;  /* 0x000000012020c824 */ /* 0x100fe200078e0a29 */
[C---:B------:R-:W-:Y:S01]  /*1a10*/  ISETP.GT.U32.AND P4, PT, R41.reuse, R34, PT ;  /* 0x000000222900720c */ /* 0x040fe20003f84070 */
[----:B------:R-:W-:Y:S01]  /*1a20*/  @!P2 IMAD.IADD R24, R24, 0x1, -R41 ;  /* 0x000000011818a824 */ /* 0x000fe200078e0a29 */
[----:B------:R-:W-:Y:S01]  /*1a30*/  ISETP.GT.U32.AND P2, PT, R41, R30, PT ;  /* 0x0000001e2900720c */ /* 0x000fe20003f44070 */
[----:B------:R-:W-:-:S04]  /*1a40*/  IMAD.HI.U32 R25, R5, R36, RZ ;  /* 0x0000002405197227 */ /* 0x000fc800078e00ff */
[----:B------:R-:W-:Y:S02]  /*1a50*/  IMAD.MOV R25, RZ, RZ, -R25 ;  /* 0x000000ffff197224 */ /* 0x000fe400078e0a19 */
[--C-:B------:R-:W-:Y:S01]  /*1a60*/  @!P6 IMAD.IADD R27, R27, 0x1, -R41.reuse ;  /* 0x000000011b1be824 */ /* 0x100fe200078e0a29 */
[----:B------:R-:W-:Y:S01]  /*1a70*/  ISETP.GE.AND P6, PT, R35, RZ, PT ;  /* 0x000000ff2300720c */ /* 0x000fe20003fc6270 */
[--C-:B------:R-:W-:Y:S01]  /*1a80*/  @!P0 IMAD.IADD R31, R31, 0x1, -R41.reuse ;  /* 0x000000011f1f8824 */ /* 0x100fe200078e0a29 */
[----:B------:R-:W-:Y:S01]  /*1a90*/  ISETP.GE.AND P0, PT, R40, RZ, PT ;  /* 0x000000ff2800720c */ /* 0x000fe20003f06270 */
[----:B------:R-:W-:Y:S01]  /*1aa0*/  IMAD R35, R41, R25, R36 ;  /* 0x0000001929237224 */ /* 0x000fe200078e0224 */
[----:B------:R-:W-:Y:S01]  /*1ab0*/  IABS R40, R55 ;  /* 0x0000003700287213 */ /* 0x000fe20000000000 */
[--C-:B------:R-:W-:Y:S01]  /*1ac0*/  @!P5 IMAD.IADD R28, R28, 0x1, -R41.reuse ;  /* 0x000000011c1cd824 */ /* 0x100fe200078e0a29 */
[----:B------:R-:W-:Y:S01]  /*1ad0*/  ISETP.GE.AND P5, PT, R37, RZ, PT ;  /* 0x000000ff2500720c */ /* 0x000fe20003fa6270 */
[----:B------:R-:W-:Y:S01]  /*1ae0*/  @!P4 IMAD.IADD R34, R34, 0x1, -R41 ;  /* 0x000000012222c824 */ /* 0x000fe200078e0a29 */
[----:B------:R-:W-:Y:S01]  /*1af0*/  ISETP.GT.U32.AND P4, PT, R41, R35, PT ;  /* 0x000000232900720c */ /* 0x000fe20003f84070 */
[----:B------:R-:W-:-:S04]  /*1b00*/  IMAD.HI.U32 R25, R5, R40, RZ ;  /* 0x0000002805197227 */ /* 0x000fc800078e00ff */
[----:B------:R-:W-:Y:S01]  /*1b10*/  @!P2 IMAD.IADD R30, R30, 0x1, -R41 ;  /* 0x000000011e1ea824 */ /* 0x000fe200078e0a29 */
[----:B------:R-:W-:Y:S01]  /*1b20*/  ISETP.GE.AND P2, PT, R39, RZ, PT ;  /* 0x000000ff2700720c */ /* 0x000fe20003f46270 */
[----:B------:R-:W-:-:S04]  /*1b30*/  IMAD.HI.U32 R37, R5, R44, RZ ;  /* 0x0000002c05257227 */ /* 0x000fc800078e00ff */
[----:B------:R-:W-:Y:S01]  /*1b40*/  @!P3 IMAD.MOV R21, RZ, RZ, -R21 ;  /* 0x000000ffff15b224 */ /* 0x000fe200078e0a15 */
[C---:B------:R-:W-:Y:S01]  /*1b50*/  ISETP.GT.U32.AND P3, PT, R41.reuse, R28, PT ;  /* 0x0000001c2900720c */ /* 0x040fe20003f64070 */
[----:B------:R-:W-:Y:S01]  /*1b60*/  @!P1 IMAD.MOV R22, RZ, RZ, -R22 ;  /* 0x000000ffff169224 */ /* 0x000fe200078e0a16 */
[----:B------:R-:W-:Y:S01]  /*1b70*/  ISETP.GT.U32.AND P1, PT, R41, R29, PT ;  /* 0x0000001d2900720c */ /* 0x000fe20003f24070 */
[----:B------:R-:W-:Y:S02]  /*1b80*/  IMAD.MOV R25, RZ, RZ, -R25 ;  /* 0x000000ffff197224 */ /* 0x000fe400078e0a19 */
[----:B------:R-:W-:-:S04]  /*1b90*/  IMAD.HI.U32 R23, R5, R38, RZ ;  /* 0x0000002605177227 */ /* 0x000fc800078e00ff */
[----:B------:R-:W-:Y:S02]  /*1ba0*/  IMAD.MOV R43, RZ, RZ, -R37 ;  /* 0x000000ffff2b7224 */ /* 0x000fe400078e0a25 */
[----:B------:R-:W-:-:S04]  /*1bb0*/  IMAD.HI.U32 R36, R5, R42, RZ ;  /* 0x0000002a05247227 */ /* 0x000fc800078e00ff */
[C---:B------:R-:W-:Y:S02]  /*1bc0*/  IMAD R37, R41.reuse, R25, R40 ;  /* 0x0000001929257224 */ /* 0x040fe400078e0228 */
[----:B------:R-:W-:Y:S02]  /*1bd0*/  IMAD.MOV R23, RZ, RZ, -R23 ;  /* 0x000000ffff177224 */ /* 0x000fe400078e0a17 */
[----:B------:R-:W-:Y:S01]  /*1be0*/  IMAD.MOV.U32 R25, RZ, RZ, R8 ;  /* 0x000000ffff197224 */ /* 0x000fe200078e0008 */
[----:B------:R-:W-:Y:S01]  /*1bf0*/  LOP3.LUT R8, RZ, R33, RZ, 0x33, !PT ;  /* 0x00000021ff087212 */ /* 0x000fe200078e33ff */
[----:B------:R-:W-:Y:S02]  /*1c00*/  IMAD.MOV R39, RZ, RZ, -R36 ;  /* 0x000000ffff277224 */ /* 0x000fe400078e0a24 */
[----:B------:R-:W-:Y:S02]  /*1c10*/  IMAD R36, R41, R23, R38 ;  /* 0x0000001729247224 */ /* 0x000fe400078e0226 */
[----:B------:R-:W-:Y:S01]  /*1c20*/  @!P4 IMAD.IADD R35, R35, 0x1, -R41 ;  /* 0x000000012323c824 */ /* 0x000fe200078e0a29 */
[C---:B------:R-:W-:Y:S01]  /*1c30*/  ISETP.GT.U32.AND P4, PT, R41.reuse, R30, PT ;  /* 0x0000001e2900720c */ /* 0x040fe20003f84070 */
[----:B------:R-:W-:Y:S01]  /*1c40*/  @!P5 IMAD.MOV R25, RZ, RZ, -R25 ;  /* 0x000000ffff19d224 */ /* 0x000fe200078e0a19 */
[C---:B------:R-:W-:Y:S01]  /*1c50*/  ISETP.GT.U32.AND P5, PT, R41.reuse, R31, PT ;  /* 0x0000001f2900720c */ /* 0x040fe20003fa4070 */
[----:B------:R-:W-:Y:S01]  /*1c60*/  IMAD.MOV.U32 R23, RZ, RZ, R6 ;  /* 0x000000ffff177224 */ /* 0x000fe200078e0006 */
[----:B------:R-:W-:Y:S01]  /*1c70*/  SHF.R.S32.HI R6, RZ, 0x1f, R3 ;  /* 0x0000001fff067819 */ /* 0x000fe20000011403 */
[----:B------:R-:W-:Y:S01]  /*1c80*/  @!P2 IMAD.MOV R24, RZ, RZ, -R24 ;  /* 0x000000ffff18a224 */ /* 0x000fe200078e0a18 */
[----:B------:R-:W-:Y:S01]  /*1c90*/  ISETP.GT.U32.AND P2, PT, R41, R32, PT ;  /* 0x000000202900720c */ /* 0x000fe20003f44070 */
[----:B------:R-:W-:Y:S01]  /*1ca0*/  IMAD.HI.U32 R5, R5, R46, RZ ;  /* 0x0000002e05057227 */ /* 0x000fe200078e00ff */
[----:B------:R-:W-:-:S03]  /*1cb0*/  LEA.HI R3, R6, R3, RZ, 0x8 ;  /* 0x0000000306037211 */ /* 0x000fc600078f40ff */
[----:B------:R-:W-:Y:S01]  /*1cc0*/  @!P0 IMAD.MOV R26, RZ, RZ, -R26 ;  /* 0x000000ffff1a8224 */ /* 0x000fe200078e0a1a */
[C---:B------:R-:W-:Y:S01]  /*1cd0*/  ISETP.GT.U32.AND P0, PT, R41.reuse, R34, PT ;  /* 0x000000222900720c */ /* 0x040fe20003f04070 */
[--C-:B------:R-:W-:Y:S01]  /*1ce0*/  @!P3 IMAD.IADD R28, R28, 0x1, -R41.reuse ;  /* 0x000000011c1cb824 */ /* 0x100fe200078e0a29 */
[----:B------:R-:W-:Y:S01]  /*1cf0*/  ISETP.GT.U32.AND P3, PT, R41, R36, PT ;  /* 0x000000242900720c */ /* 0x000fe20003f64070 */
[----:B------:R-:W-:Y:S01]  /*1d00*/  @!P1 IMAD.IADD R29, R29, 0x1, -R41 ;  /* 0x000000011d1d9824 */ /* 0x000fe200078e0a29 */
[C---:B------:R-:W-:Y:S01]  /*1d10*/  ISETP.GT.U32.AND P1, PT, R41.reuse, R37, PT ;  /* 0x000000252900720c */ /* 0x040fe20003f24070 */
[----:B------:R-:W-:Y:S01]  /*1d20*/  @!P6 IMAD.MOV R23, RZ, RZ, -R23 ;  /* 0x000000ffff17e224 */ /* 0x000fe200078e0a17 */
[C---:B------:R-:W-:Y:S01]  /*1d30*/  ISETP.GT.U32.AND P6, PT, R41.reuse, R35, PT ;  /* 0x000000232900720c */ /* 0x040fe20003fc4070 */
[----:B------:R-:W-:Y:S01]  /*1d40*/  IMAD.MOV R5, RZ, RZ, -R5 ;  /* 0x000000ffff057224 */ /* 0x000fe200078e0a05 */
[----:B------:R-:W-:Y:S01]  /*1d50*/  SHF.R.S32.HI R3, RZ, 0x8, R3 ;  /* 0x00000008ff037819 */ /* 0x000fe20000011403 */
[----:B------:R-:W-:-:S02]  /*1d60*/  IMAD R38, R41, R39, R42 ;  /* 0x0000002729267224 */ /* 0x000fc400078e022a */
[C---:B------:R-:W-:Y:S02]  /*1d70*/  IMAD R39, R41.reuse, R43, R44 ;  /* 0x0000002b29277224 */ /* 0x040fe400078e022c */
[C---:B------:R-:W-:Y:S01]  /*1d80*/  IMAD R40, R41.reuse, R5, R46 ;  /* 0x0000000529287224 */ /* 0x040fe200078e022e */
[----:B------:R-:W-:Y:S01]  /*1d90*/  LOP3.LUT R5, R226, 0x7f, RZ, 0xc0, !PT ;  /* 0x0000007fe2057812 */ /* 0x000fe200078ec0ff */
[--C-:B------:R-:W-:Y:S01]  /*1da0*/  @!P4 IMAD.IADD R30, R30, 0x1, -R41.reuse ;  /* 0x000000011e1ec824 */ /* 0x100fe200078e0a29 */
[----:B------:R-:W-:Y:S01]  /*1db0*/  ISETP.GT.U32.AND P4, PT, R41, R38, PT ;  /* 0x000000262900720c */ /* 0x000fe20003f84070 */
[--C-:B------:R-:W-:Y:S01]  /*1dc0*/  @!P5 IMAD.IADD R31, R31, 0x1, -R41.reuse ;  /* 0x000000011f1fd824 */ /* 0x100fe200078e0a29 */
[C---:B------:R-:W-:Y:S01]  /*1dd0*/  ISETP.GT.U32.AND P5, PT, R41.reuse, R39, PT ;  /* 0x000000272900720c */ /* 0x040fe20003fa4070 */
[--C-:B------:R-:W-:Y:S01]  /*1de0*/  @!P2 IMAD.IADD R32, R32, 0x1, -R41.reuse ;  /* 0x000000012020a824 */ /* 0x100fe200078e0a29 */
[----:B------:R-:W-:Y:S01]  /*1df0*/  ISETP.GT.U32.AND P2, PT, R41, R40, PT ;  /* 0x000000282900720c */ /* 0x000fe20003f44070 */
[--C-:B------:R-:W-:Y:S01]  /*1e00*/  @!P0 IMAD.IADD R34, R34, 0x1, -R41.reuse ;  /* 0x0000000122228824 */ /* 0x100fe200078e0a29 */
[----:B------:R-:W-:Y:S01]  /*1e10*/  ISETP.GE.AND P0, PT, R45, RZ, PT ;  /* 0x000000ff2d00720c */ /* 0x000fe20003f06270 */
        /* <DEDUP_REMOVED lines=10> */
[----:B------:R-:W-:Y:S01]  /*1ec0*/  @!P2 IMAD.IADD R40, R40, 0x1, -R41 ;  /* 0x000000012828a824 */ /* 0x000fe200078e0a29 */
[C---:B------:R-:W-:Y:S01]  /*1ed0*/  ISETP.GT.U32.AND P2, PT, R41.reuse, R37, PT ;  /* 0x000000252900720c */ /* 0x040fe20003f44070 */
[----:B------:R-:W-:Y:S01]  /*1ee0*/  @!P0 IMAD.MOV R27, RZ, RZ, -R27 ;  /* 0x000000ffff1b8224 */ /* 0x000fe200078e0a1b */
[C---:B------:R-:W-:Y:S01]  /*1ef0*/  ISETP.GT.U32.AND P0, PT, R41.reuse, R36, PT ;  /* 0x000000242900720c */ /* 0x040fe20003f04070 */
[----:B------:R-:W-:Y:S01]  /*1f00*/  @!P3 IMAD.MOV R29, RZ, RZ, -R29 ;  /* 0x000000ffff1db224 */ /* 0x000fe200078e0a1d */
[C---:B------:R-:W-:Y:S01]  /*1f10*/  ISETP.GT.U32.AND P3, PT, R41.reuse, R38, PT ;  /* 0x000000262900720c */ /* 0x040fe20003f64070 */
[----:B------:R-:W-:Y:S01]  /*1f20*/  @!P1 IMAD.MOV R30, RZ, RZ, -R30 ;  /* 0x000000ffff1e9224 */ /* 0x000fe200078e0a1e */
[C---:B------:R-:W-:Y:S01]  /*1f30*/  ISETP.GT.U32.AND P1, PT, R41.reuse, R39, PT ;  /* 0x000000272900720c */ /* 0x040fe20003f24070 */
[----:B------:R-:W-:Y:S01]  /*1f40*/  @!P6 IMAD.MOV R28, RZ, RZ, -R28 ;  /* 0x000000ffff1ce224 */ /* 0x000fe200078e0a1c */
[----:B------:R-:W-:Y:S01]  /*1f50*/  ISETP.GT.U32.AND P6, PT, R41, R40, PT ;  /* 0x000000282900720c */ /* 0x000fe20003fc4070 */
[----:B------:R-:W-:Y:S01]  /*1f60*/  @!P4 IMAD.MOV R31, RZ, RZ, -R31 ;  /* 0x000000ffff1fc224 */ /* 0x000fe200078e0a1f */
[----:B------:R-:W-:Y:S01]  /*1f70*/  ISETP.GE.AND P4, PT, R52, RZ, PT ;  /* 0x000000ff3400720c */ /* 0x000fe20003f86270 */
[----:B------:R-:W-:Y:S01]  /*1f80*/  @!P5 IMAD.MOV R32, RZ, RZ, -R32 ;  /* 0x000000ffff20d224 */ /* 0x000fe200078e0a20 */
        /* <DEDUP_REMOVED lines=10> */
[----:B------:R-:W-:Y:S01]  /*2030*/  ISETP.GE.AND P6, PT, R154, RZ, PT ;  /* 0x000000ff9a00720c */ /* 0x000fe20003fc6270 */
[----:B------:R-:W-:Y:S01]  /*2040*/  @!P4 IMAD.MOV R34, RZ, RZ, -R34 ;  /* 0x000000ffff22c224 */ /* 0x000fe200078e0a22 */
[----:B------:R-:W-:Y:S01]  /*2050*/  LOP3.LUT R6, R5, 0x80, RZ, 0xfc, !PT ;  /* 0x0000008005067812 */ /* 0x000fe200078efcff */
[----:B------:R-:W-:Y:S01]  /*2060*/  @!P5 IMAD.MOV R35, RZ, RZ, -R35 ;  /* 0x000000ffff23d224 */ /* 0x000fe200078e0a23 */
[----:B------:R-:W-:Y:S01]  /*2070*/  ISETP.NE.AND P4, PT, R33, RZ, PT ;  /* 0x000000ff2100720c */ /* 0x000fe20003f85270 */
[----:B------:R-:W-:-:S02]  /*2080*/  @!P2 IMAD.MOV R37, RZ, RZ, -R37 ;  /* 0x000000ffff25a224 */ /* 0x000fc400078e0a25 */
[----:B------:R-:W-:Y:S01]  /*2090*/  @!P0 IMAD.MOV R36, RZ, RZ, -R36 ;  /* 0x000000ffff248224 */ /* 0x000fe200078e0a24 */
[C---:B------:R-:W-:Y:S01]  /*20a0*/  SEL R7, R8.reuse, R7, !P4 ;  /* 0x0000000708077207 */ /* 0x040fe20006000000 */
[----:B------:R-:W-:Y:S01]  /*20b0*/  @!P3 IMAD.MOV R38, RZ, RZ, -R38 ;  /* 0x000000ffff26b224 */ /* 0x000fe200078e0a26 */
[C---:B------:R-:W-:Y:S01]  /*20c0*/  SEL R9, R8.reuse, R9, !P4 ;  /* 0x0000000908097207 */ /* 0x040fe20006000000 */
[----:B------:R-:W-:Y:S01]  /*20d0*/  @!P1 IMAD.MOV R39, RZ, RZ, -R39 ;  /* 0x000000ffff279224 */ /* 0x000fe200078e0a27 */
[C---:B------:R-:W-:Y:S01]  /*20e0*/  SEL R11, R8.reuse, R11, !P4 ;  /* 0x0000000b080b7207 */ /* 0x040fe20006000000 */
[----:B------:R-:W-:Y:S01]  /*20f0*/  @!P6 IMAD.MOV R40, RZ, RZ, -R40 ;  /* 0x000000ffff28e224 */ /* 0x000fe200078e0a28 */
[----:B------:R-:W-:Y:S01]  /*2100*/  SEL R10, R8, R10, !P4 ;  /* 0x0000000a080a7207 */ /* 0x000fe20006000000 */
[----:B------:R-:W-:Y:S01]  /*2110*/  IMAD R6, R6, UR6, RZ ;  /* 0x0000000606067c24 */ /* 0x000fe2000f8e02ff */
[C---:B------:R-:W-:Y:S01]  /*2120*/  SEL R12, R8.reuse, R12, !P4 ;  /* 0x0000000c080c7207 */ /* 0x040fe20006000000 */
[----:B------:R-:W-:Y:S01]  /*2130*/  IMAD R110, R5, UR6, RZ ;  /* 0x00000006056e7c24 */ /* 0x000fe2000f8e02ff */
[----:B------:R-:W-:Y:S01]  /*2140*/  SEL R13, R8, R13, !P4 ;  /* 0x0000000d080d7207 */ /* 0x000fe20006000000 */
[----:B------:R-:W-:Y:S01]  /*2150*/  IMAD.WIDE R56, R6, 0x2, RZ ;  /* 0x0000000206387825 */ /* 0x000fe200078e02ff */
[C---:B------:R-:W-:Y:S01]  /*2160*/  SEL R15, R8.reuse, R15, !P4 ;  /* 0x0000000f080f7207 */ /* 0x040fe20006000000 */
[----:B------:R-:W-:Y:S01]  /*2170*/  USHF.L.U32 UR6, UR6, 0x8, URZ ;  /* 0x0000000806067899 */ /* 0x000fe200080006ff */
[----:B------:R-:W-:Y:S01]  /*2180*/  SEL R14, R8, R14, !P4 ;  /* 0x0000000e080e7207 */ /* 0x000fe20006000000 */
[----:B----4-:R-:W-:Y:S01]  /*2190*/  IMAD R112, R4, UR5, RZ ;  /* 0x0000000504707c24 */ /* 0x010fe2000f8e02ff */
[----:B------:R-:W-:Y:S01]  /*21a0*/  SEL R16, R8, R16, !P4 ;  /* 0x0000001008107207 */ /* 0x000fe20006000000 */
[----:B------:R-:W-:Y:S01]  /*21b0*/  IMAD.WIDE R110, R110, 0x2, RZ ;  /* 0x000000026e6e7825 */ /* 0x000fe200078e02ff */
[----:B------:R-:W-:-:S02]  /*21c0*/  SEL R17, R8, R17, !P4 ;  /* 0x0000001108117207 */ /* 0x000fc40006000000 */
[C---:B------:R-:W-:Y:S01]  /*21d0*/  SEL R18, R8.reuse, R18, !P4 ;  /* 0x0000001208127207 */ /* 0x040fe20006000000 */
[----:B-----5:R-:W-:Y:S01]  /*21e0*/  IMAD R151, R7, UR4, RZ ;  /* 0x0000000407977c24 */ /* 0x020fe2000f8e02ff */
[C---:B------:R-:W-:Y:S01]  /*21f0*/  SEL R19, R8.reuse, R19, !P4 ;  /* 0x0000001308137207 */ /* 0x040fe20006000000 */
[----:B------:R-:W-:Y:S01]  /*2200*/  IMAD R147, R9, UR4, RZ ;  /* 0x0000000409937c24 */ /* 0x000fe2000f8e02ff */
[C---:B------:R-:W-:Y:S01]  /*2210*/  SEL R20, R8.reuse, R20, !P4 ;  /* 0x0000001408147207 */ /* 0x040fe20006000000 */
[----:B------:R-:W-:Y:S01]  /*2220*/  IMAD R143, R11, UR4, RZ ;  /* 0x000000040b8f7c24 */ /* 0x000fe2000f8e02ff */
[----:B------:R-:W-:Y:S01]  /*2230*/  SEL R21, R8, R21, !P4 ;  /* 0x0000001508157207 */ /* 0x000fe20006000000 */
[----:B------:R-:W-:Y:S01]  /*2240*/  IMAD R139, R10, UR4, RZ ;  /* 0x000000040a8b7c24 */ /* 0x000fe2000f8e02ff */
[----:B------:R-:W-:Y:S01]  /*2250*/  SEL R22, R8, R22, !P4 ;  /* 0x0000001608167207 */ /* 0x000fe20006000000 */
[----:B------:R-:W-:Y:S01]  /*2260*/  IMAD R115, R12, UR4, RZ ;  /* 0x000000040c737c24 */ /* 0x000fe2000f8e02ff */
        /* <DEDUP_REMOVED lines=32> */
[----:B------:R-:W-:Y:S01]  /*2470*/  SEL R8, R8, R40, !P4 ;  /* 0x0000002808087207 */ /* 0x000fe20006000000 */
[----:B------:R-:W-:Y:S01]  /*2480*/  IMAD R91, R29, UR4, RZ ;  /* 0x000000041d5b7c24 */ /* 0x000fe2000f8e02ff */
[----:B------:R-:W-:Y:S01]  /*2490*/  LEA R116, P0, R112, UR8, 0x1 ;  /* 0x0000000870747c11 */ /* 0x000fe2000f8008ff */
[----:B------:R-:W-:-:S02]  /*24a0*/  IMAD R93, R30, UR4, RZ ;  /* 0x000000041e5d7c24 */ /* 0x000fc4000f8e02ff */
[----:B------:R-:W-:Y:S02]  /*24b0*/  IMAD R95, R31, UR4, RZ ;  /* 0x000000041f5f7c24 */ /* 0x000fe4000f8e02ff */
[----:B------:R-:W-:Y:S02]  /*24c0*/  IMAD R97, R32, UR4, RZ ;  /* 0x0000000420617c24 */ /* 0x000fe4000f8e02ff */
[----:B------:R-:W-:Y:S02]  /*24d0*/  IMAD R99, R34, UR4, RZ ;  /* 0x0000000422637c24 */ /* 0x000fe4000f8e02ff */
[----:B------:R-:W-:Y:S02]  /*24e0*/  IMAD R101, R35, UR4, RZ ;  /* 0x0000000423657c24 */ /* 0x000fe4000f8e02ff */
[----:B------:R-:W-:Y:S02]  /*24f0*/  IMAD R103, R36, UR4, RZ ;  /* 0x0000000424677c24 */ /* 0x000fe4000f8e02ff */
[----:B------:R-:W-:-:S02]  /*2500*/  IMAD R105, R37, UR4, RZ ;  /* 0x0000000425697c24 */ /* 0x000fc4000f8e02ff */
[----:B------:R-:W-:Y:S02]  /*2510*/  IMAD R107, R38, UR4, RZ ;  /* 0x00000004266b7c24 */ /* 0x000fe4000f8e02ff */
[----:B------:R-:W-:Y:S02]  /*2520*/  IMAD R109, R39, UR4, RZ ;  /* 0x00000004276d7c24 */ /* 0x000fe4000f8e02ff */
[----:B------:R-:W-:Y:S01]  /*2530*/  IMAD R113, R8, UR4, RZ ;  /* 0x0000000408717c24 */ /* 0x000fe2000f8e02ff */
[----:B------:R-:W1:Y:S01]  /*2540*/  LDCU.64 UR4, c[0x0][0x388] ;  /* 0x00007100ff0477ac */ /* 0x000e620008000a00 */
[----:B------:R-:W-:-:S04]  /*2550*/  IMAD.WIDE R152, R151, 0x2, R56 ;  /* 0x0000000297987825 */ /* 0x000fc800078e0238 */
        /* <DEDUP_REMOVED lines=62> */
[----:B------:R-:W-:Y:S01]  /*2940*/  IMAD.WIDE R110, R113, 0x2, R110 ;  /* 0x00000002716e7825 */ /* 0x000fe200078e026e */
[----:B------:R-:W-:-:S03]  /*2950*/  LEA.HI.X.SX32 R113, R112, UR9, 0x1, P0 ;  /* 0x0000000970717c11 */ /* 0x000fc600080f0eff */
[----:B------:R-:W-:Y:S02]  /*2960*/  VIADD R225, R2, 0xf8 ;  /* 0x000000f802e17836 */ /* 0x000fe40000000000 */
[----:B------:R-:W-:Y:S02]  /*2970*/  IMAD.SHL.U32 R228, R226, 0x20, RZ ;  /* 0x00000020e2e47824 */ /* 0x000fe400078e00ff */
[-C--:B---3--:R-:W-:Y:S02]  /*2980*/  IMAD R2, R0, R248.reuse, RZ ;  /* 0x000000f800027224 */ /* 0x088fe400078e02ff */
[-C--:B------:R-:W-:Y:S01]  /*2990*/  IMAD R117, R229, R248.reuse, RZ ;  /* 0x000000f8e5757224 */ /* 0x080fe200078e02ff */
[----:B------:R-:W-:Y:S01]  /*29a0*/  LOP3.LUT R246, R228, 0x60, RZ, 0xc0, !PT ;  /* 0x00000060e4f67812 */ /* 0x000fe200078ec0ff */
[-C--:B------:R-:W-:Y:S02]  /*29b0*/  IMAD R112, R230, R248.reuse, RZ ;  /* 0x000000f8e6707224 */ /* 0x080fe400078e02ff */
[----:B------:R-:W-:-:S02]  /*29c0*/  IMAD R2, R231, R248, RZ ;  /* 0x000000f8e7027224 */ /* 0x000fc400078e02ff */
[-C--:B------:R-:W-:Y:S02]  /*29d0*/  IMAD R117, R232, R248.reuse, RZ ;  /* 0x000000f8e8757224 */ /* 0x080fe400078e02ff */
[-C--:B------:R-:W-:Y:S02]  /*29e0*/  IMAD R112, R233, R248.reuse, RZ ;  /* 0x000000f8e9707224 */ /* 0x080fe400078e02ff */
[-C--:B------:R-:W-:Y:S02]  /*29f0*/  IMAD R2, R234, R248.reuse, RZ ;  /* 0x000000f8ea027224 */ /* 0x080fe400078e02ff */
[-C--:B------:R-:W-:Y:S02]  /*2a00*/  IMAD R117, R235, R248.reuse, RZ ;  /* 0x000000f8eb757224 */ /* 0x080fe400078e02ff */
        /* <DEDUP_REMOVED lines=23> */
[----:B------:R-:W-:Y:S02]  /*2b80*/  IMAD.SHL.U32 R247, R226, 0x2, RZ ;  /* 0x00000002e2f77824 */ /* 0x000fe400078e00ff */
[----:B01----:R-:W-:-:S07]  /*2b90*/  IMAD R248, R245, R248, RZ ;  /* 0x000000f8f5f87224 */ /* 0x003fce00078e02ff */
.L_x_1:
[----:B------:R-:W0:Y:S01]  /*2ba0*/  LDC R117, c[0x0][0x3a8] ;  /* 0x0000ea00ff757b82 */ /* 0x000e220000000800 */
[----:B------:R-:W-:Y:S01]  /*2bb0*/  ISETP.GE.AND P0, PT, R0, UR10, PT ;  /* 0x0000000a00007c0c */ /* 0x000fe2000bf06270 */
[----:B------:R-:W-:Y:S01]  /*2bc0*/  IMAD.MOV.U32 R112, RZ, RZ, R116 ;  /* 0x000000ffff707224 */ /* 0x000fe200078e0074 */
[----:B------:R-:W-:Y:S02]  /*2bd0*/  PRMT R182, RZ, 0x7610, R182 ;  /* 0x00007610ffb67816 */ /* 0x000fe400000000b6 */
[----:B------:R-:W-:Y:S01]  /*2be0*/  PRMT R193, RZ, 0x7610, R193 ;  /* 0x00007610ffc17816 */ /* 0x000fe200000000c1 */
[----:B------:R-:W-:Y:S01]  /*2bf0*/  IMAD.WIDE R120, R249, 0x2, R112 ;  /* 0x00000002f9787825 */ /* 0x000fe200078e0270 */
[----:B------:R-:W-:Y:S01]  /*2c00*/  ISETP.GE.AND P4, PT, R244, UR10, PT ;  /* 0x0000000af4007c0c */ /* 0x000fe2000bf86270 */
[----:B------:R-:W1:Y:S01]  /*2c10*/  LDC R124, c[0x0][0x3a8] ;  /* 0x0000ea00ff7c7b82 */ /* 0x000e620000000800 */
[----:B------:R-:W-:Y:S01]  /*2c20*/  PRMT R184, RZ, 0x7610, R184 ;  /* 0x00007610ffb87816 */ /* 0x000fe200000000b8 */
[----:B------:R-:W-:Y:S01]  /*2c30*/  IMAD.WIDE R118, R248, 0x2, R112 ;  /* 0x00000002f8767825 */ /* 0x000fe200078e0270 */
[----:B------:R-:W-:-:S02]  /*2c40*/  ISETP.GE.AND P3, PT, R245, UR10, PT ;  /* 0x0000000af5007c0c */ /* 0x000fc4000bf66270 */
[----:B------:R-:W-:Y:S02]  /*2c50*/  PRMT R185, RZ, 0x7610, R185 ;  /* 0x00007610ffb97816 */ /* 0x000fe400000000b9 */
[----:B------:R-:W-:Y:S01]  /*2c60*/  LOP3.LUT R2, R0, 0xa0, RZ, 0xfc, !PT ;  /* 0x000000a000027812 */ /* 0x000fe200078efcff */
[----:B------:R-:W2:Y:S01]  /*2c70*/  LDC R122, c[0x0][0x3a8] ;  /* 0x0000ea00ff7a7b82 */ /* 0x000ea20000000800 */
[----:B------:R-:W-:-:S07]  /*2c80*/  PRMT R213, RZ, 0x7610, R213 ;  /* 0x00007610ffd57816 */ /* 0x000fce00000000d5 */
[----:B------:R-:W3:Y:S01]  /*2c90*/  LDC R125, c[0x0][0x3a8] ;  /* 0x0000ea00ff7d7b82 */ /* 0x000ee20000000800 */
[----:B0-----:R-:W-:Y:S01]  /*2ca0*/  IMAD R117, R0, R117, RZ ;  /* 0x0000007500757224 */ /* 0x001fe200078e02ff */
[----:B------:R-:W4:Y:S01]  /*2cb0*/  @!P4 LDG.E.U16 R184, desc[UR12][R120.64] ;  /* 0x0000000c78b8c981 */ /* 0x000f22000c1e1500 */
[----:B------:R-:W-:Y:S02]  /*2cc0*/  ISETP.GE.AND P5, PT, R240, UR10, PT ;  /* 0x0000000af0007c0c */ /* 0x000fe4000bfa6270 */
[----:B------:R-:W-:Y:S01]  /*2cd0*/  IMAD.WIDE R116, R117, 0x2, R112 ;  /* 0x0000000275747825 */ /* 0x000fe200078e0270 */
[----:B------:R-:W5:Y:S01]  /*2ce0*/  @!P3 LDG.E.U16 R185, desc[UR12][R118.64] ;  /* 0x0000000c76b9b981 */ /* 0x000f62000c1e1500 */
[----:B------:R-:W-:Y:S02]  /*2cf0*/  PRMT R186, RZ, 0x7610, R186 ;  /* 0x00007610ffba7816 */ /* 0x000fe400000000ba */
[----:B-1----:R-:W-:Y:S01]  /*2d00*/  IMAD R124, R239, R124, RZ ;  /* 0x0000007cef7c7224 */ /* 0x002fe200078e02ff */
[----:B------:R0:W4:Y:S01]  /*2d10*/  @!P0 LDG.E.U16 R182, desc[UR12][R116.64] ;  /* 0x0000000c74b68981 */ /* 0x000122000c1e1500 */
[----:B------:R-:W-:-:S02]  /*2d20*/  ISETP.GE.AND P0, PT, R243, UR10, PT ;  /* 0x0000000af3007c0c */ /* 0x000fc4000bf06270 */
[----:B------:R-:W-:Y:S02]  /*2d30*/  PRMT R192, RZ, 0x7610, R192 ;  /* 0x00007610ffc07816 */ /* 0x000fe400000000c0 */
[----:B------:R-:W-:Y:S02]  /*2d40*/  PRMT R210, RZ, 0x7610, R210 ;  /* 0x00007610ffd27816 */ /* 0x000fe400000000d2 */
[----:B------:R-:W-:Y:S02]  /*2d50*/  PRMT R211, RZ, 0x7610, R211 ;  /* 0x00007610ffd37816 */ /* 0x000fe400000000d3 */
[----:B------:R-:W-:Y:S01]  /*2d60*/  PRMT R208, RZ, 0x7610, R208 ;  /* 0x00007610ffd07816 */ /* 0x000fe200000000d0 */
[----:B0-----:R-:W-:Y:S01]  /*2d70*/  IMAD.WIDE R116, R250, 0x2, R112 ;  /* 0x00000002fa747825 */ /* 0x001fe200078e0270 */
[----:B------:R-:W-:Y:S02]  /*2d80*/  ISETP.GE.AND P6, PT, R237, UR10, PT ;  /* 0x0000000aed007c0c */ /* 0x000fe4000bfc6270 */
[----:B------:R-:W-:-:S02]  /*2d90*/  PRMT R209, RZ, 0x7610, R209 ;  /* 0x00007610ffd17816 */ /* 0x000fc400000000d1 */
[----:B------:R0:W4:Y:S01]  /*2da0*/  @!P0 LDG.E.U16 R193, desc[UR12][R116.64] ;  /* 0x0000000c74c18981 */ /* 0x000122000c1e1500 */
[----:B------:R-:W-:Y:S02]  /*2db0*/  PRMT R207, RZ, 0x7610, R207 ;  /* 0x00007610ffcf7816 */ /* 0x000fe400000000cf */
[----:B------:R-:W-:Y:S02]  /*2dc0*/  PRMT R206, RZ, 0x7610, R206 ;  /* 0x00007610ffce7816 */ /* 0x000fe400000000ce */
[----:B------:R-:W-:Y:S02]  /*2dd0*/  PRMT R205, RZ, 0x7610, R205 ;  /* 0x00007610ffcd7816 */ /* 0x000fe400000000cd */
[----:B------:R-:W-:Y:S01]  /*2de0*/  ISETP.GE.AND P2, PT, R2, UR10, PT ;  /* 0x0000000a02007c0c */ /* 0x000fe2000bf46270 */
[--C-:B0-----:R-:W-:Y:S01]  /*2df0*/  IMAD.WIDE R116, R124, 0x2, R112.reuse ;  /* 0x000000027c747825 */ /* 0x101fe200078e0270 */
[----:B------:R-:W-:Y:S01]  /*2e00*/  ISETP.GE.AND P4, PT, R241, UR10, PT ;  /* 0x0000000af1007c0c */ /* 0x000fe2000bf86270 */
[----:B------:R-:W0:Y:S02]  /*2e10*/  LDC R124, c[0x0][0x3a8] ;  /* 0x0000ea00ff7c7b82 */ /* 0x000e240000000800 */
[----:B------:R-:W-:-:S04]  /*2e20*/  IMAD.WIDE R120, R252, 0x2, R112 ;  /* 0x00000002fc787825 */ /* 0x000fc800078e0270 */
[----:B--2---:R-:W-:Y:S01]  /*2e30*/  IMAD R122, R240, R122, RZ ;  /* 0x0000007af07a7224 */ /* 0x004fe200078e02ff */
[----:B------:R-:W-:Y:S01]  /*2e40*/  ISETP.GE.AND P3, PT, R242, UR10, PT ;  /* 0x0000000af2007c0c */ /* 0x000fe2000bf66270 */
[----:B------:R-:W-:-:S04]  /*2e50*/  IMAD.WIDE R118, R251, 0x2, R112 ;  /* 0x00000002fb767825 */ /* 0x000fc800078e0270 */
[----:B---3--:R-:W-:Y:S01]  /*2e60*/  IMAD R125, R238, R125, RZ ;  /* 0x0000007dee7d7224 */ /* 0x008fe200078e02ff */
[----:B------:R1:W2:Y:S01]  /*2e70*/  @!P4 LDG.E.U16 R213, desc[UR12][R120.64] ;  /* 0x0000000c78d5c981 */ /* 0x0002a2000c1e1500 */
[----:B------:R-:W-:Y:S02]  /*2e80*/  ISETP.GE.AND P0, PT, R239, UR10, PT ;  /* 0x0000000aef007c0c */ /* 0x000fe4000bf06270 */
[----:B------:R-:W-:Y:S01]  /*2e90*/  LOP3.LUT R2, R0, 0xa8, RZ, 0xfc, !PT ;  /* 0x000000a800027812 */ /* 0x000fe200078efcff */
[----:B0-----:R-:W-:-:S03]  /*2ea0*/  IMAD R124, R237, R124, RZ ;  /* 0x0000007ced7c7224 */ /* 0x001fc600078e02ff */
[----:B------:R0:W3:Y:S01]  /*2eb0*/  @!P3 LDG.E.U16 R192, desc[UR12][R118.64] ;  /* 0x0000000c76c0b981 */ /* 0x0000e2000c1e1500 */
[----:B------:R-:W-:Y:S01]  /*2ec0*/  IMAD.WIDE R122, R122, 0x2, R112 ;  /* 0x000000027a7a7825 */ /* 0x000fe200078e0270 */
[----:B------:R-:W-:-:S05]  /*2ed0*/  ISETP.GE.AND P4, PT, R235, UR10, PT ;  /* 0x0000000aeb007c0c */ /* 0x000fca000bf86270 */
[----:B------:R-:W2:Y:S01]  /*2ee0*/  @!P0 LDG.E.U16 R211, desc[UR12][R116.64] ;  /* 0x0000000c74d38981 */ /* 0x000ea2000c1e1500 */
[----:B-1----:R-:W-:Y:S01]  /*2ef0*/  IMAD.WIDE R120, R124, 0x2, R112 ;  /* 0x000000027c787825 */ /* 0x002fe200078e0270 */
[----:B------:R-:W-:Y:S01]  /*2f00*/  PRMT R203, RZ, 0x7610, R203 ;  /* 0x00007610ffcb7816 */ /* 0x000fe200000000cb */
[----:B------:R-:W1:Y:S01]  /*2f10*/  LDC R124, c[0x0][0x3a8] ;  /* 0x0000ea00ff7c7b82 */ /* 0x000e620000000800 */
[----:B------:R0:W2:Y:S01]  /*2f20*/  @!P5 LDG.E.U16 R186, desc[UR12][R122.64] ;  /* 0x0000000c7abad981 */ /* 0x0000a2000c1e1500 */
[----:B------:R-:W-:Y:S01]  /*2f30*/  ISETP.GE.AND P5, PT, R238, UR10, PT ;  /* 0x0000000aee007c0c */ /* 0x000fe2000bfa6270 */
[----:B0-----:R-:W-:Y:S01]  /*2f40*/  IMAD.WIDE R118, R125, 0x2, R112 ;  /* 0x000000027d767825 */ /* 0x001fe200078e0270 */
[----:B------:R-:W-:Y:S01]  /*2f50*/  ISETP.GE.AND P3, PT, R236, UR10, PT ;  /* 0x0000000aec007c0c */ /* 0x000fe2000bf66270 */
[----:B------:R-:W2:Y:S01]  /*2f60*/  @!P6 LDG.E.U16 R209, desc[UR12][R120.64] ;  /* 0x0000000c78d1e981 */ /* 0x000ea2000c1e1500 */
[----:B------:R-:W-:Y:S02]  /*2f70*/  ISETP.GE.AND P1, PT, R2, UR10, PT ;  /* 0x0000000a02007c0c */ /* 0x000fe4000bf26270 */
[----:B------:R-:W0:Y:S07]  /*2f80*/  LDC R125, c[0x0][0x3a8] ;  /* 0x0000ea00ff7d7b82 */ /* 0x000e2e0000000800 */
[----:B------:R0:W2:Y:S01]  /*2f90*/  @!P5 LDG.E.U16 R210, desc[UR12][R118.64] ;  /* 0x0000000c76d2d981 */ /* 0x0000a2000c1e1500 */
[----:B------:R-:W0:Y:S01]  /*2fa0*/  LDC R122, c[0x0][0x3a8] ;  /* 0x0000ea00ff7a7b82 */ /* 0x000e220000000800 */
[----:B-1----:R-:W-:-:S07]  /*2fb0*/  IMAD R124, R235, R124, RZ ;  /* 0x0000007ceb7c7224 */ /* 0x002fce00078e02ff */
[----:B------:R-:W1:Y:S01]  /*2fc0*/  LDC R123, c[0x0][0x3a8] ;  /* 0x0000ea00ff7b7b82 */ /* 0x000e620000000800 */
[----:B0-----:R-:W-:-:S07]  /*2fd0*/  IMAD.WIDE R118, R124, 0x2, R112 ;  /* 0x000000027c767825 */ /* 0x001fce00078e0270 */
[----:B------:R-:W0:Y:S01]  /*2fe0*/  LDC R124, c[0x0][0x3a8] ;  /* 0x0000ea00ff7c7b82 */ /* 0x000e220000000800 */
[----:B------:R-:W-:Y:S01]  /*2ff0*/  IMAD R125, R236, R125, RZ ;  /* 0x0000007dec7d7224 */ /* 0x000fe200078e02ff */
[----:B------:R-:W-:Y:S01]  /*3000*/  ISETP.GE.AND P5, PT, R234, UR10, PT ;  /* 0x0000000aea007c0c */ /* 0x000fe2000bfa6270 */
[----:B------:R-:W2:Y:S02]  /*3010*/  @!P4 LDG.E.U16 R207, desc[UR12][R118.64] ;  /* 0x0000000c76cfc981 */ /* 0x000ea4000c1e1500 */
[----:B------:R-:W-:-:S03]  /*3020*/  IMAD.WIDE R116, R125, 0x2, R112 ;  /* 0x000000027d747825 */ /* 0x000fc600078e0270 */
[----:B------:R-:W1:Y:S02]  /*3030*/  LDC R125, c[0x0][0x3a8] ;  /* 0x0000ea00ff7d7b82 */ /* 0x000e640000000800 */
[----:B------:R0:W2:Y:S02]  /*3040*/  @!P3 LDG.E.U16 R208, desc[UR12][R116.64] ;  /* 0x0000000c74d0b981 */ /* 0x0000a4000c1e1500 */
[----:B0-----:R-:W-:-:S04]  /*3050*/  IMAD R124, R234, R124, RZ ;  /* 0x0000007cea7c7224 */ /* 0x001fc800078e02ff */
[----:B------:R-:W-:Y:S02]  /*3060*/  IMAD.WIDE R116, R124, 0x2, R112 ;  /* 0x000000027c747825 */ /* 0x000fe400078e0270 */
[----:B------:R-:W0:Y:S01]  /*3070*/  LDC R124, c[0x0][0x3a8] ;  /* 0x0000ea00ff7c7b82 */ /* 0x000e220000000800 */
[C---:B------:R-:W-:Y:S01]  /*3080*/  ISETP.GE.AND P6, PT, R233.reuse, UR10, PT ;  /* 0x0000000ae9007c0c */ /* 0x040fe2000bfc6270 */
[----:B-1----:R-:W-:Y:S01]  /*3090*/  IMAD R125, R233, R125, RZ ;  /* 0x0000007de97d7224 */ /* 0x002fe200078e02ff */
[C---:B------:R-:W-:Y:S01]  /*30a0*/  ISETP.GE.AND P3, PT, R232.reuse, UR10, PT ;  /* 0x0000000ae8007c0c */ /* 0x040fe2000bf66270 */
[----:B------:R1:W2:Y:S01]  /*30b0*/  @!P5 LDG.E.U16 R206, desc[UR12][R116.64] ;  /* 0x0000000c74ced981 */ /* 0x0002a2000c1e1500 */
[----:B0-----:R-:W-:-:S04]  /*30c0*/  IMAD R124, R232, R124, RZ ;  /* 0x0000007ce87c7224 */ /* 0x001fc800078e02ff */
[--C-:B------:R-:W-:Y:S02]  /*30d0*/  IMAD.WIDE R120, R124, 0x2, R112.reuse ;  /* 0x000000027c787825 */ /* 0x100fe400078e0270 */
[----:B------:R-:W0:Y:S02]  /*30e0*/  LDC R124, c[0x0][0x3a8] ;  /* 0x0000ea00ff7c7b82 */ /* 0x000e240000000800 */
[----:B------:R-:W-:Y:S01]  /*30f0*/  IMAD.WIDE R118, R125, 0x2, R112 ;  /* 0x000000027d767825 */ /* 0x000fe200078e0270 */
[----:B------:R-:W-:Y:S02]  /*3100*/  ISETP.GE.AND P5, PT, R231, UR10, PT ;  /* 0x0000000ae7007c0c */ /* 0x000fe4000bfa6270 */
[----:B------:R-:W2:Y:S01]  /*3110*/  @!P3 LDG.E.U16 R203, desc[UR12][R120.64] ;  /* 0x0000000c78cbb981 */ /* 0x000ea2000c1e1500 */
[----:B------:R-:W-:-:S03]  /*3120*/  LOP3.LUT R2, R0, 0xb0, RZ, 0xfc, !PT ;  /* 0x000000b000027812 */ /* 0x000fc600078efcff */
[----:B------:R0:W2:Y:S01]  /*3130*/  @!P6 LDG.E.U16 R205, desc[UR12][R118.64] ;  /* 0x0000000c76cde981 */ /* 0x0000a2000c1e1500 */
[----:B------:R-:W-:Y:S01]  /*3140*/  ISETP.GE.AND P6, PT, R230, UR10, PT ;  /* 0x0000000ae6007c0c */ /* 0x000fe2000bfc6270 */
[----:B------:R-:W-:Y:S01]  /*3150*/  IMAD R122, R231, R122, RZ ;  /* 0x0000007ae77a7224 */ /* 0x000fe200078e02ff */
[----:B------:R-:W-:Y:S02]  /*3160*/  ISETP.GE.AND P0, PT, R2, UR10, PT ;  /* 0x0000000a02007c0c */ /* 0x000fe4000bf06270 */
[----:B------:R-:W-:Y:S02]  /*3170*/  LOP3.LUT R2, R0, 0xc0, RZ, 0xfc, !PT ;  /* 0x000000c000027812 */ /* 0x000fe400078efcff */
[C---:B------:R-:W-:Y:S01]  /*3180*/  ISETP.GE.AND P3, PT, R229.reuse, UR10, PT ;  /* 0x0000000ae5007c0c */ /* 0x040fe2000bf66270 */
[----:B-1----:R-:W-:Y:S01]  /*3190*/  IMAD.WIDE R116, R122, 0x2, R112 ;  /* 0x000000027a747825 */ /* 0x002fe200078e0270 */
[----:B------:R-:W-:Y:S02]  /*31a0*/  PRMT R202, RZ, 0x7610, R202 ;  /* 0x00007610ffca7816 */ /* 0x000fe400000000ca */
[----:B------:R-:W-:Y:S01]  /*31b0*/  PRMT R201, RZ, 0x7610, R201 ;  /* 0x00007610ffc97816 */ /* 0x000fe200000000c9 */
[----:B0-----:R-:W-:Y:S01]  /*31c0*/  IMAD R124, R230, R124, RZ ;  /* 0x0000007ce67c7224 */ /* 0x001fe200078e02ff */
[----:B------:R-:W-:Y:S01]  /*31d0*/  ISETP.GE.AND P4, PT, R2, UR10, PT ;  /* 0x0000000a02007c0c */ /* 0x000fe2000bf86270 */
[----:B------:R-:W-:Y:S01]  /*31e0*/  IMAD R123, R229, R123, RZ ;  /* 0x0000007be57b7224 */ /* 0x000fe200078e02ff */
[----:B------:R-:W-:Y:S01]  /*31f0*/  LOP3.LUT R122, R0, 0xc8, RZ, 0xfc, !PT ;  /* 0x000000c8007a7812 */ /* 0x000fe200078efcff */
[----:B------:R-:W-:Y:S01]  /*3200*/  IMAD.WIDE R118, R124, 0x2, R112 ;  /* 0x000000027c767825 */ /* 0x000fe200078e0270 */
[----:B------:R-:W-:Y:S01]  /*3210*/  LOP3.LUT R2, R0, 0xd0, RZ, 0xfc, !PT ;  /* 0x000000d000027812 */ /* 0x000fe200078efcff */
[----:B------:R0:W2:Y:S01]  /*3220*/  @!P5 LDG.E.U16 R202, desc[UR12][R116.64] ;  /* 0x0000000c74cad981 */ /* 0x0000a2000c1e1500 */
[----:B------:R-:W-:Y:S01]  /*3230*/  PRMT R200, RZ, 0x7610, R200 ;  /* 0x00007610ffc87816 */ /* 0x000fe200000000c8 */
[----:B------:R-:W-:Y:S01]  /*3240*/  IMAD.WIDE R120, R123, 0x2, R112 ;  /* 0x000000027b787825 */ /* 0x000fe200078e0270 */
[----:B------:R-:W-:Y:S01]  /*3250*/  PRMT R199, RZ, 0x7610, R199 ;  /* 0x00007610ffc77816 */ /* 0x000fe200000000c7 */
[----:B------:R1:W2:Y:S01]  /*3260*/  @!P6 LDG.E.U16 R201, desc[UR12][R118.64] ;  /* 0x0000000c76c9e981 */ /* 0x0002a2000c1e1500 */
[----:B------:R-:W-:-:S02]  /*3270*/  ISETP.GE.AND P5, PT, R122, UR10, PT ;  /* 0x0000000a7a007c0c */ /* 0x000fc4000bfa6270 */
[----:B------:R-:W-:Y:S01]  /*3280*/  ISETP.GE.AND P6, PT, R2, UR10, PT ;  /* 0x0000000a02007c0c */ /* 0x000fe2000bfc6270 */
[----:B------:R-:W2:Y:S01]  /*3290*/  @!P3 LDG.E.U16 R200, desc[UR12][R120.64] ;  /* 0x0000000c78c8b981 */ /* 0x000ea2000c1e1500 */
[----:B------:R-:W-:Y:S01]  /*32a0*/  PRMT R198, RZ, 0x7610, R198 ;  /* 0x00007610ffc67816 */ /* 0x000fe200000000c6 */
[--C-:B0-----:R-:W-:Y:S01]  /*32b0*/  IMAD.WIDE R116, R157, 0x2, R112.reuse ;  /* 0x000000029d747825 */ /* 0x101fe200078e0270 */
[C---:B------:R-:W-:Y:S02]  /*32c0*/  LOP3.LUT R2, R0.reuse, 0xd8, RZ, 0xfc, !PT ;  /* 0x000000d800027812 */ /* 0x040fe400078efcff */
[----:B------:R-:W-:Y:S01]  /*32d0*/  LOP3.LUT R122, R0, 0xe0, RZ, 0xfc, !PT ;  /* 0x000000e0007a7812 */ /* 0x000fe200078efcff */
[----:B-1----:R-:W-:Y:S01]  /*32e0*/  IMAD.WIDE R118, R158, 0x2, R112 ;  /* 0x000000029e767825 */ /* 0x002fe200078e0270 */
[----:B------:R0:W2:Y:S01]  /*32f0*/  @!P2 LDG.E.U16 R199, desc[UR12][R116.64] ;  /* 0x0000000c74c7a981 */ /* 0x0000a2000c1e1500 */
[----:B------:R-:W-:Y:S02]  /*3300*/  ISETP.GE.AND P3, PT, R2, UR10, PT ;  /* 0x0000000a02007c0c */ /* 0x000fe4000bf66270 */
[----:B------:R-:W-:Y:S01]  /*3310*/  ISETP.GE.AND P2, PT, R122, UR10, PT ;  /* 0x0000000a7a007c0c */ /* 0x000fe2000bf46270 */
[----:B------:R1:W2:Y:S01]  /*3320*/  @!P1 LDG.E.U16 R198, desc[UR12][R118.64] ;  /* 0x0000000c76c69981 */ /* 0x0002a2000c1e1500 */
[----:B------:R-:W-:-:S02]  /*3330*/  PRMT R197, RZ, 0x7610, R197 ;  /* 0x00007610ffc57816 */ /* 0x000fc400000000c5 */
[----:B------:R-:W-:Y:S01]  /*3340*/  PRMT R195, RZ, 0x7610, R195 ;  /* 0x00007610ffc37816 */ /* 0x000fe200000000c3 */
[----:B0-----:R-:W-:Y:S01]  /*3350*/  IMAD.WIDE R116, R214, 0x2, R112 ;  /* 0x00000002d6747825 */ /* 0x001fe200078e0270 */
[C---:B------:R-:W-:Y:S02]  /*3360*/  LOP3.LUT R124, R0.reuse, 0xf0, RZ, 0xfc, !PT ;  /* 0x000000f0007c7812 */ /* 0x040fe400078efcff */
[----:B------:R-:W-:Y:S01]  /*3370*/  SHF.R.U32.HI R125, RZ, 0x4, R226 ;  /* 0x00000004ff7d7819 */ /* 0x000fe200000116e2 */
[----:B-1----:R-:W-:Y:S01]  /*3380*/  IMAD.WIDE R118, R215, 0x2, R112 ;  /* 0x00000002d7767825 */ /* 0x002fe200078e0270 */
[----:B------:R-:W-:Y:S01]  /*3390*/  LOP3.LUT R2, R0, 0xe8, RZ, 0xfc, !PT ;  /* 0x000000e800027812 */ /* 0x000fe200078efcff */
[----:B------:R0:W2:Y:S01]  /*33a0*/  @!P0 LDG.E.U16 R197, desc[UR12][R116.64] ;  /* 0x0000000c74c58981 */ /* 0x0000a2000c1e1500 */
[----:B------:R-:W-:Y:S01]  /*33b0*/  PRMT R156, RZ, 0x7610, R156 ;  /* 0x00007610ff9c7816 */ /* 0x000fe2000000009c */
[----:B------:R-:W-:Y:S01]  /*33c0*/  IMAD.WIDE R120, R216, 0x2, R112 ;  /* 0x00000002d8787825 */ /* 0x000fe200078e0270 */
[----:B------:R-:W-:Y:S01]  /*33d0*/  ISETP.GE.AND P0, PT, R124, UR10, PT ;  /* 0x0000000a7c007c0c */ /* 0x000fe2000bf06270 */
[----:B------:R1:W2:Y:S01]  /*33e0*/  @!P4 LDG.E.U16 R195, desc[UR12][R118.64] ;  /* 0x0000000c76c3c981 */ /* 0x0002a2000c1e1500 */
[----:B------:R-:W-:Y:S01]  /*33f0*/  PRMT R188, RZ, 0x7610, R188 ;  /* 0x00007610ffbc7816 */ /* 0x000fe200000000bc */
[C---:B------:R-:W-:Y:S01]  /*3400*/  VIADD R124, R125.reuse, 0x38 ;  /* 0x000000387d7c7836 */ /* 0x040fe20000000000 */
[----:B------:R-:W-:Y:S01]  /*3410*/  PRMT R191, RZ, 0x7610, R191 ;  /* 0x00007610ffbf7816 */ /* 0x000fe200000000bf */
[----:B------:R-:W-:Y:S01]  /*3420*/  VIADD R126, R125, 0xf8 ;  /* 0x000000f87d7e7836 */ /* 0x000fe20000000000 */
[----:B------:R-:W-:Y:S01]  /*3430*/  ISETP.GE.AND P1, PT, R2, UR10, PT ;  /* 0x0000000a02007c0c */ /* 0x000fe2000bf26270 */
[----:B0-----:R-:W-:Y:S01]  /*3440*/  IMAD.WIDE R116, R218, 0x2, R112 ;  /* 0x00000002da747825 */ /* 0x001fe200078e0270 */
[----:B------:R-:W-:Y:S01]  /*3450*/  PRMT R2, RZ, 0x7610, R2 ;  /* 0x00007610ff027816 */ /* 0x000fe20000000002 */
[----:B------:R0:W2:Y:S02]  /*3460*/  @!P5 LDG.E.U16 R156, desc[UR12][R120.64] ;  /* 0x0000000c789cd981 */ /* 0x0000a4000c1e1500 */
[----:B-1----:R-:W-:-:S04]  /*3470*/  IMAD.WIDE R118, R219, 0x2, R112 ;  /* 0x00000002db767825 */ /* 0x002fc800078e0270 */
[C---:B------:R-:W-:Y:S01]  /*3480*/  VIADD R127, R125.reuse, 0x78 ;  /* 0x000000787d7f7836 */ /* 0x040fe20000000000 */
[----:B------:R-:W2:Y:S01]  /*3490*/  @!P3 LDG.E.U16 R188, desc[UR12][R116.64] ;  /* 0x0000000c74bcb981 */ /* 0x000ea2000c1e1500 */
[----:B------:R-:W-:Y:S02]  /*34a0*/  VIADD R125, R125, 0xb8 ;  /* 0x000000b87d7d7836 */ /* 0x000fe40000000000 */
[----:B------:R-:W-:Y:S01]  /*34b0*/  IMAD.WIDE R122, R217, 0x2, R112 ;  /* 0x00000002d97a7825 */ /* 0x000fe200078e0270 */
[----:B------:R-:W2:Y:S01]  /*34c0*/  @!P2 LDG.E.U16 R191, desc[UR12][R118.64] ;  /* 0x0000000c76bfa981 */ /* 0x000ea2000c1e1500 */
[----:B------:R-:W-:Y:S02]  /*34d0*/  ISETP.GE.AND P2, PT, R124, UR10, PT ;  /* 0x0000000a7c007c0c */ /* 0x000fe4000bf46270 */
[----:B------:R-:W-:Y:S01]  /*34e0*/  ISETP.GE.AND P3, PT, R127, UR10, PT ;  /* 0x0000000a7f007c0c */ /* 0x000fe2000bf66270 */
[----:B------:R1:W2:Y:S01]  /*34f0*/  @!P6 LDG.E.U16 R2, desc[UR12][R122.64] ;  /* 0x0000000c7a02e981 */ /* 0x0002a2000c1e1500 */
[----:B------:R-:W-:-:S02]  /*3500*/  ISETP.GE.AND P4, PT, R125, UR10, PT ;  /* 0x0000000a7d007c0c */ /* 0x000fc4000bf86270 */
[----:B------:R-:W-:Y:S01]  /*3510*/  ISETP.GE.AND P5, PT, R126, UR10, PT ;  /* 0x0000000a7e007c0c */ /* 0x000fe2000bfa6270 */
[----:B0-----:R-:W-:Y:S01]  /*3520*/  IMAD.WIDE R120, R220, 0x2, R112 ;  /* 0x00000002dc787825 */ /* 0x001fe200078e0270 */
[----:B------:R-:W-:Y:S02]  /*3530*/  PRMT R190, RZ, 0x7610, R190 ;  /* 0x00007610ffbe7816 */ /* 0x000fe400000000be */
[----:B------:R-:W-:Y:S01]  /*3540*/  PRMT R189, RZ, 0x7610, R189 ;  /* 0x00007610ffbd7816 */ /* 0x000fe200000000bd */
[----:B-1----:R-:W-:-:S03]  /*3550*/  IMAD.WIDE R122, R221, 0x2, R112 ;  /* 0x00000002dd7a7825 */ /* 0x002fc600078e0270 */
[----:B------:R0:W2:Y:S01]  /*3560*/  @!P1 LDG.E.U16 R190, desc[UR12][R120.64] ;  /* 0x0000000c78be9981 */ /* 0x0000a2000c1e1500 */
[----:B------:R-:W-:Y:S02]  /*3570*/  PRMT R212, RZ, 0x7610, R212 ;  /* 0x00007610ffd47816 */ /* 0x000fe400000000d4 */
[----:B------:R-:W-:Y:S01]  /*3580*/  PRMT R204, RZ, 0x7610, R204 ;  /* 0x00007610ffcc7816 */ /* 0x000fe200000000cc */
[----:B------:R1:W2:Y:S01]  /*3590*/  @!P0 LDG.E.U16 R189, desc[UR12][R122.64] ;  /* 0x0000000c7abd8981 */ /* 0x0002a2000c1e1500 */
[----:B------:R-:W-:Y:S01]  /*35a0*/  PRMT R196, RZ, 0x7610, R196 ;  /* 0x00007610ffc47816 */ /* 0x000fe200000000c4 */
[----:B------:R-:W-:Y:S01]  /*35b0*/  IMAD.WIDE R116, R222, 0x2, R112 ;  /* 0x00000002de747825 */ /* 0x000fe200078e0270 */
[----:B------:R-:W-:-:S03]  /*35c0*/  PRMT R187, RZ, 0x7610, R187 ;  /* 0x00007610ffbb7816 */ /* 0x000fc600000000bb */
[--C-:B------:R-:W-:Y:S01]  /*35d0*/  IMAD.WIDE R118, R223, 0x2, R112.reuse ;  /* 0x00000002df767825 */ /* 0x100fe200078e0270 */
[----:B------:R-:W2:Y:S03]  /*35e0*/  @!P2 LDG.E.U16 R212, desc[UR12][R116.64] ;  /* 0x0000000c74d4a981 */ /* 0x000ea6000c1e1500 */
[--C-:B0-----:R-:W-:Y:S01]  /*35f0*/  IMAD.WIDE R120, R224, 0x2, R112.reuse ;  /* 0x00000002e0787825 */ /* 0x101fe200078e0270 */
[----:B------:R0:W2:Y:S03]  /*3600*/  @!P3 LDG.E.U16 R204, desc[UR12][R118.64] ;  /* 0x0000000c76ccb981 */ /* 0x0000a6000c1e1500 */
[----:B-1----:R-:W-:Y:S01]  /*3610*/  IMAD.WIDE R122, R225, 0x2, R112 ;  /* 0x00000002e17a7825 */ /* 0x002fe200078e0270 */
[----:B------:R1:W2:Y:S04]  /*3620*/  @!P4 LDG.E.U16 R196, desc[UR12][R120.64] ;  /* 0x0000000c78c4c981 */ /* 0x0002a8000c1e1500 */
[----:B------:R0:W2:Y:S01]  /*3630*/  @!P5 LDG.E.U16 R187, desc[UR12][R122.64] ;  /* 0x0000000c7abbd981 */ /* 0x0000a2000c1e1500 */
[----:B------:R-:W-:-:S04]  /*3640*/  LOP3.LUT R124, R226, 0x7f, RZ, 0xc0, !PT ;  /* 0x0000007fe27c7812 */ /* 0x000fc800078ec0ff */
[C---:B------:R-:W-:Y:S02]  /*3650*/  ISETP.GE.AND P1, PT, R124.reuse, UR10, PT ;  /* 0x0000000a7c007c0c */ /* 0x040fe4000bf26270 */
[----:B------:R-:W-:-:S04]  /*3660*/  LOP3.LUT R124, R124, 0x80, RZ, 0xfc, !PT ;  /* 0x000000807c7c7812 */ /* 0x000fc800078efcff */
[----:B------:R-:W-:Y:S02]  /*3670*/  ISETP.GE.AND P0, PT, R124, UR10, PT ;  /* 0x0000000a7c007c0c */ /* 0x000fe4000bf06270 */
[----:B------:R-:W-:Y:S02]  /*3680*/  IADD3 RZ, P3, PT, R92, UR4, RZ ;  /* 0x000000045cff7c10 */ /* 0x000fe4000ff7e0ff */
[----:B------:R-:W-:Y:S01]  /*3690*/  IADD3 RZ, P2, PT, R38, UR4, RZ ;  /* 0x0000000426ff7c10 */ /* 0x000fe2000ff5e0ff */
[----:B0-----:R-:W-:Y:S01]  /*36a0*/  VIADD R118, R92, UR4 ;  /* 0x000000045c767c36 */ /* 0x001fe20008000000 */
[----:B------:R-:W-:Y:S01]  /*36b0*/  PRMT R116, RZ, 0x7610, R116 ;  /* 0x00007610ff747816 */ /* 0x000fe20000000074 */
[----:B-1----:R-:W-:Y:S01]  /*36c0*/  VIADD R120, R38, UR4 ;  /* 0x0000000426787c36 */ /* 0x002fe20008000000 */
[----:B------:R-:W-:Y:S01]  /*36d0*/  IADD3.X R119, PT, PT, R93, UR5, RZ, P3, !PT ;  /* 0x000000055d777c10 */ /* 0x000fe20009ffe4ff */
[----:B------:R-:W-:Y:S01]  /*36e0*/  BAR.SYNC.DEFER_BLOCKING 0x0 ;  /* 0x0000000000007b1d */ /* 0x000fe20000010000 */
[----:B------:R-:W-:-:S02]  /*36f0*/  PRMT R117, RZ, 0x7610, R117 ;  /* 0x00007610ff757816 */ /* 0x000fc40000000075 */
[----:B------:R-:W-:Y:S02]  /*3700*/  IADD3.X R121, PT, PT, R39, UR5, RZ, P2, !PT ;  /* 0x0000000527797c10 */ /* 0x000fe400097fe4ff */
[----:B------:R-:W-:Y:S02]  /*3710*/  IADD3 RZ, P3, PT, R90, UR4, RZ ;  /* 0x000000045aff7c10 */ /* 0x000fe4000ff7e0ff */
[C---:B------:R-:W-:Y:S01]  /*3720*/  IADD3 RZ, P2, PT, R36.reuse, UR4, RZ ;  /* 0x0000000424ff7c10 */ /* 0x040fe2000ff5e0ff */
[----:B------:R-:W-:-:S03]  /*3730*/  VIADD R122, R36, UR4 ;  /* 0x00000004247a7c36 */ /* 0x000fc60008000000 */
[----:B------:R-:W-:Y:S02]  /*3740*/  IADD3.X R123, PT, PT, R37, UR5, RZ, P2, !PT ;  /* 0x00000005257b7c10 */ /* 0x000fe400097fe4ff */
[C---:B------:R-:W-:Y:S01]  /*3750*/  IADD3 RZ, P2, PT, R34.reuse, UR4, RZ ;  /* 0x0000000422ff7c10 */ /* 0x040fe2000ff5e0ff */
[----:B------:R-:W-:Y:S01]  /*3760*/  VIADD R124, R34, UR4 ;  /* 0x00000004227c7c36 */ /* 0x000fe20008000000 */
[----:B------:R0:W2:Y:S04]  /*3770*/  @!P1 LDG.E.U16 R116, desc[UR12][R118.64] ;  /* 0x0000000c76749981 */ /* 0x0000a8000c1e1500 */
[----:B------:R1:W2:Y:S01]  /*3780*/  @!P0 LDG.E.U16 R117, desc[UR12][R120.64] ;  /* 0x0000000c78758981 */ /* 0x0002a2000c1e1500 */
[----:B0-----:R-:W-:Y:S02]  /*3790*/  PRMT R118, RZ, 0x7610, R118 ;  /* 0x00007610ff767816 */ /* 0x001fe40000000076 */
[----:B------:R-:W-:Y:S01]  /*37a0*/  PRMT R119, RZ, 0x7610, R119 ;  /* 0x00007610ff777816 */ /* 0x000fe20000000077 */
[----:B-1----:R-:W-:Y:S01]  /*37b0*/  VIADD R120, R90, UR4 ;  /* 0x000000045a787c36 */ /* 0x002fe20008000000 */
[----:B------:R-:W-:-:S02]  /*37c0*/  IADD3.X R121, PT, PT, R91, UR5, RZ, P3, !PT ;  /* 0x000000055b797c10 */ /* 0x000fc40009ffe4ff */
[----:B------:R-:W-:Y:S02]  /*37d0*/  IADD3 RZ, P3, PT, R88, UR4, RZ ;  /* 0x0000000458ff7c10 */ /* 0x000fe4000ff7e0ff */
[----:B------:R0:W2:Y:S01]  /*37e0*/  @!P0 LDG.E.U16 R119, desc[UR12][R122.64] ;  /* 0x0000000c7a778981 */ /* 0x0000a2000c1e1500 */
[----:B------:R-:W-:-:S03]  /*37f0*/  IADD3.X R125, PT, PT, R35, UR5, RZ, P2, !PT ;  /* 0x00000005237d7c10 */ /* 0x000fc600097fe4ff */
[----:B------:R1:W2:Y:S01]  /*3800*/  @!P1 LDG.E.U16 R118, desc[UR12][R120.64] ;  /* 0x0000000c78769981 */ /* 0x0002a2000c1e1500 */
[----:B------:R-:W-:Y:S01]  /*3810*/  IADD3 RZ, P2, PT, R32, UR4, RZ ;  /* 0x0000000420ff7c10 */ /* 0x000fe2000ff5e0ff */
[----:B0-----:R-:W-:Y:S01]  /*3820*/  VIADD R122, R88, UR4 ;  /* 0x00000004587a7c36 */ /* 0x001fe20008000000 */
[----:B------:R-:W-:Y:S02]  /*3830*/  IADD3.X R123, PT, PT, R89, UR5, RZ, P3, !PT ;  /* 0x00000005597b7c10 */ /* 0x000fe40009ffe4ff */
[----:B-1----:R-:W-:Y:S02]  /*3840*/  PRMT R120, RZ, 0x7610, R120 ;  /* 0x00007610ff787816 */ /* 0x002fe40000000078 */
[----:B------:R-:W-:Y:S02]  /*3850*/  PRMT R121, RZ, 0x7610, R121 ;  /* 0x00007610ff797816 */ /* 0x000fe40000000079 */
[----:B------:R-:W-:Y:S02]  /*3860*/  IADD3 RZ, P3, PT, R86, UR4, RZ ;  /* 0x0000000456ff7c10 */ /* 0x000fe4000ff7e0ff */
[----:B------:R0:W2:Y:S01]  /*3870*/  @!P1 LDG.E.U16 R120, desc[UR12][R122.64] ;  /* 0x0000000c7a789981 */ /* 0x0000a2000c1e1500 */
[----:B------:R-:W-:Y:S01]  /*3880*/  VIADD R126, R32, UR4 ;  /* 0x00000004207e7c36 */ /* 0x000fe20008000000 */
[----:B------:R-:W-:-:S02]  /*3890*/  IADD3.X R127, PT, PT, R33, UR5, RZ, P2, !PT ;  /* 0x00000005217f7c10 */ /* 0x000fc400097fe4ff */
[----:B------:R1:W2:Y:S01]  /*38a0*/  @!P0 LDG.E.U16 R121, desc[UR12][R124.64] ;  /* 0x0000000c7c798981 */ /* 0x0002a2000c1e1500 */
[----:B------:R-:W-:Y:S02]  /*38b0*/  IADD3 RZ, P2, PT, R30, UR4, RZ ;  /* 0x000000041eff7c10 */ /* 0x000fe4000ff5e0ff */
[----:B0-----:R-:W-:Y:S02]  /*38c0*/  PRMT R122, RZ, 0x7610, R122 ;  /* 0x00007610ff7a7816 */ /* 0x001fe4000000007a */
[----:B------:R-:W-:Y:S01]  /*38d0*/  PRMT R123, RZ, 0x7610, R123 ;  /* 0x00007610ff7b7816 */ /* 0x000fe2000000007b */
[----:B-1----:R-:W-:Y:S01]  /*38e0*/  VIADD R124, R86, UR4 ;  /* 0x00000004567c7c36 */ /* 0x002fe20008000000 */
[----:B------:R-:W-:Y:S02]  /*38f0*/  IADD3.X R125, PT, PT, R87, UR5, RZ, P3, !PT ;  /* 0x00000005577d7c10 */ /* 0x000fe40009ffe4ff */
[----:B------:R-:W-:Y:S02]  /*3900*/  IADD3 RZ, P3, PT, R84, UR4, RZ ;  /* 0x0000000454ff7c10 */ /* 0x000fe4000ff7e0ff */
[----:B------:R0:W2:Y:S01]  /*3910*/  @!P0 LDG.E.U16 R123, desc[UR12][R126.64] ;  /* 0x0000000c7e7b8981 */ /* 0x0000a2000c1e1500 */
[----:B------:R-:W-:-:S03]  /*3920*/  VIADD R128, R30, UR4 ;  /* 0x000000041e807c36 */ /* 0x000fc60008000000 */
[----:B------:R1:W2:Y:S01]  /*3930*/  @!P1 LDG.E.U16 R122, desc[UR12][R124.64] ;  /* 0x0000000c7c7a9981 */ /* 0x0002a2000c1e1500 */
[----:B------:R-:W-:Y:S01]  /*3940*/  IADD3.X R129, PT, PT, R31, UR5, RZ, P2, !PT ;  /* 0x000000051f817c10 */ /* 0x000fe200097fe4ff */
[----:B0-----:R-:W-:Y:S01]  /*3950*/  VIADD R126, R84, UR4 ;  /* 0x00000004547e7c36 */ /* 0x001fe20008000000 */
[----:B------:R-:W-:Y:S02]  /*3960*/  IADD3.X R127, PT, PT, R85, UR5, RZ, P3, !PT ;  /* 0x00000005557f7c10 */ /* 0x000fe40009ffe4ff */
[----:B-1----:R-:W-:Y:S02]  /*3970*/  PRMT R124, RZ, 0x7610, R124 ;  /* 0x00007610ff7c7816 */ /* 0x002fe4000000007c */
[----:B------:R-:W-:Y:S02]  /*3980*/  PRMT R125, RZ, 0x7610, R125 ;  /* 0x00007610ff7d7816 */ /* 0x000fe4000000007d */
[----:B------:R-:W-:Y:S02]  /*3990*/  IADD3 RZ, P3, PT, R82, UR4, RZ ;  /* 0x0000000452ff7c10 */ /* 0x000fe4000ff7e0ff */
[C---:B------:R-:W-:Y:S01]  /*39a0*/  IADD3 RZ, P2, PT, R28.reuse, UR4, RZ ;  /* 0x000000041cff7c10 */ /* 0x040fe2000ff5e0ff */
[----:B------:R0:W2:Y:S01]  /*39b0*/  @!P1 LDG.E.U16 R124, desc[UR12][R126.64] ;  /* 0x0000000c7e7c9981 */ /* 0x0000a2000c1e1500 */
[----:B------:R-:W-:-:S03]  /*39c0*/  VIADD R130, R28, UR4 ;  /* 0x000000041c827c36 */ /* 0x000fc60008000000 */
[----:B------:R1:W2:Y:S01]  /*39d0*/  @!P0 LDG.E.U16 R125, desc[UR12][R128.64] ;  /* 0x0000000c807d8981 */ /* 0x0002a2000c1e1500 */
[----:B------:R-:W-:Y:S02]  /*39e0*/  IADD3.X R131, PT, PT, R29, UR5, RZ, P2, !PT ;  /* 0x000000051d837c10 */ /* 0x000fe400097fe4ff */
[----:B0-----:R-:W-:Y:S02]  /*39f0*/  PRMT R126, RZ, 0x7610, R126 ;  /* 0x00007610ff7e7816 */ /* 0x001fe4000000007e */
[----:B------:R-:W-:Y:S01]  /*3a00*/  PRMT R127, RZ, 0x7610, R127 ;  /* 0x00007610ff7f7816 */ /* 0x000fe2000000007f */
[----:B-1----:R-:W-:Y:S01]  /*3a10*/  VIADD R128, R82, UR4 ;  /* 0x0000000452807c36 */ /* 0x002fe20008000000 */
[----:B------:R-:W-:Y:S02]  /*3a20*/  IADD3.X R129, PT, PT, R83, UR5, RZ, P3, !PT ;  /* 0x0000000553817c10 */ /* 0x000fe40009ffe4ff */
[----:B------:R-:W-:Y:S02]  /*3a30*/  IADD3 RZ, P3, PT, R80, UR4, RZ ;  /* 0x0000000450ff7c10 */ /* 0x000fe4000ff7e0ff */
[----:B------:R0:W2:Y:S01]  /*3a40*/  @!P0 LDG.E.U16 R127, desc[UR12][R130.64] ;  /* 0x0000000c827f8981 */ /* 0x0000a2000c1e1500 */
[----:B------:R-:W-:-:S03]  /*3a50*/  IADD3 RZ, P2, PT, R26, UR4, RZ ;  /* 0x000000041aff7c10 */ /* 0x000fc6000ff5e0ff */
[----:B------:R1:W2:Y:S01]  /*3a60*/  @!P1 LDG.E.U16 R126, desc[UR12][R128.64] ;  /* 0x0000000c807e9981 */ /* 0x0002a2000c1e1500 */
[----:B------:R-:W-:Y:S01]  /*3a70*/  VIADD R160, R26, UR4 ;  /* 0x000000041aa07c36 */ /* 0x000fe20008000000 */
[----:B------:R-:W-:Y:S01]  /*3a80*/  IADD3.X R161, PT, PT, R27, UR5, RZ, P2, !PT ;  /* 0x000000051ba17c10 */ /* 0x000fe200097fe4ff */
[----:B0-----:R-:W-:Y:S01]  /*3a90*/  VIADD R130, R80, UR4 ;  /* 0x0000000450827c36 */ /* 0x001fe20008000000 */
[----:B------:R-:W-:Y:S02]  /*3aa0*/  IADD3.X R131, PT, PT, R81, UR5, RZ, P3, !PT ;  /* 0x0000000551837c10 */ /* 0x000fe40009ffe4ff */
[----:B-1----:R-:W-:Y:S02]  /*3ab0*/  PRMT R128, RZ, 0x7610, R128 ;  /* 0x00007610ff807816 */ /* 0x002fe40000000080 */
[----:B------:R-:W-:Y:S02]  /*3ac0*/  PRMT R129, RZ, 0x7610, R129 ;  /* 0x00007610ff817816 */ /* 0x000fe40000000081 */
[----:B------:R-:W-:-:S02]  /*3ad0*/  IADD3 RZ, P3, PT, R78, UR4, RZ ;  /* 0x000000044eff7c10 */ /* 0x000fc4000ff7e0ff */
        /* <DEDUP_REMOVED lines=11> */
[----:B------:R-:W-:-:S02]  /*3b90*/  IADD3 RZ, P2, PT, R22, UR4, RZ ;  /* 0x0000000416ff7c10 */ /* 0x000fc4000ff5e0ff */
[----:B------:R-:W-:Y:S01]  /*3ba0*/  PRMT R155, RZ, 0x7610, R155 ;  /* 0x00007610ff9b7816 */ /* 0x000fe2000000009b */
[----:B------:R1:W2:Y:S01]  /*3bb0*/  @!P1 LDG.E.U16 R130, desc[UR12][R160.64] ;  /* 0x0000000ca0829981 */ /* 0x0002a2000c1e1500 */
[----:B------:R-:W-:Y:S01]  /*3bc0*/  PRMT R159, RZ, 0x7610, R159 ;  /* 0x00007610ff9f7816 */ /* 0x000fe2000000009f */
[----:B0-----:R-:W-:Y:S01]  /*3bd0*/  VIADD R162, R22, UR4 ;  /* 0x0000000416a27c36 */ /* 0x001fe20008000000 */
[----:B------:R-:W-:Y:S01]  /*3be0*/  IADD3.X R163, PT, PT, R23, UR5, RZ, P2, !PT ;  /* 0x0000000517a37c10 */ /* 0x000fe200097fe4ff */
[----:B-1----:R-:W-:Y:S01]  /*3bf0*/  VIADD R160, R76, UR4 ;  /* 0x000000044ca07c36 */ /* 0x002fe20008000000 */
[----:B------:R-:W-:-:S03]  /*3c00*/  IADD3.X R161, PT, PT, R77, UR5, RZ, P3, !PT ;  /* 0x000000054da17c10 */ /* 0x000fc60009ffe4ff */
[----:B------:R0:W2:Y:S01]  /*3c10*/  @!P0 LDG.E.U16 R159, desc[UR12][R162.64] ;  /* 0x0000000ca29f8981 */ /* 0x0000a2000c1e1500 */
[----:B------:R-:W-:Y:S02]  /*3c20*/  IADD3 RZ, P3, PT, R74, UR4, RZ ;  /* 0x000000044aff7c10 */ /* 0x000fe4000ff7e0ff */
[C---:B------:R-:W-:Y:S01]  /*3c30*/  IADD3 RZ, P2, PT, R20.reuse, UR4, RZ ;  /* 0x0000000414ff7c10 */ /* 0x040fe2000ff5e0ff */
[----:B------:R1:W2:Y:S01]  /*3c40*/  @!P1 LDG.E.U16 R155, desc[UR12][R160.64] ;  /* 0x0000000ca09b9981 */ /* 0x0002a2000c1e1500 */
[----:B------:R-:W-:Y:S02]  /*3c50*/  VIADD R164, R20, UR4 ;  /* 0x0000000414a47c36 */ /* 0x000fe40008000000 */
[----:B------:R-:W-:Y:S02]  /*3c60*/  IADD3.X R165, PT, PT, R21, UR5, RZ, P2, !PT ;  /* 0x0000000515a57c10 */ /* 0x000fe400097fe4ff */
[----:B------:R-:W-:Y:S01]  /*3c70*/  IADD3 RZ, P2, PT, R72, UR4, RZ ;  /* 0x0000000448ff7c10 */ /* 0x000fe2000ff5e0ff */
[----:B0-----:R-:W-:Y:S01]  /*3c80*/  VIADD R162, R74, UR4 ;  /* 0x000000044aa27c36 */ /* 0x001fe20008000000 */
[----:B------:R-:W-:-:S02]  /*3c90*/  IADD3.X R163, PT, PT, R75, UR5, RZ, P3, !PT ;  /* 0x000000054ba37c10 */ /* 0x000fc40009ffe4ff */
[----:B-1----:R-:W-:Y:S02]  /*3ca0*/  PRMT R160, RZ, 0x7610, R160 ;  /* 0x00007610ffa07816 */ /* 0x002fe400000000a0 */
[----:B------:R-:W-:Y:S02]  /*3cb0*/  PRMT R161, RZ, 0x7610, R161 ;  /* 0x00007610ffa17816 */ /* 0x000fe400000000a1 */
[----:B------:R-:W-:Y:S02]  /*3cc0*/  IADD3.X R167, PT, PT, R73, UR5, RZ, P2, !PT ;  /* 0x0000000549a77c10 */ /* 0x000fe400097fe4ff */
[----:B------:R0:W2:Y:S01]  /*3cd0*/  @!P1 LDG.E.U16 R160, desc[UR12][R162.64] ;  /* 0x0000000ca2a09981 */ /* 0x0000a2000c1e1500 */
[----:B------:R-:W-:-:S03]  /*3ce0*/  VIADD R166, R72, UR4 ;  /* 0x0000000448a67c36 */ /* 0x000fc60008000000 */
[----:B------:R1:W2:Y:S01]  /*3cf0*/  @!P0 LDG.E.U16 R161, desc[UR12][R164.64] ;  /* 0x0000000ca4a18981 */ /* 0x0002a2000c1e1500 */
[----:B0-----:R-:W-:Y:S02]  /*3d00*/  PRMT R162, RZ, 0x7610, R162 ;  /* 0x00007610ffa27816 */ /* 0x001fe400000000a2 */
[----:B-1----:R-:W-:Y:S02]  /*3d10*/  IADD3 R164, P2, PT, R94, UR4, RZ ;  /* 0x000000045ea47c10 */ /* 0x002fe4000ff5e0ff */
[----:B------:R-:W-:Y:S02]  /*3d20*/  PRMT R163, RZ, 0x7610, R163 ;  /* 0x00007610ffa37816 */ /* 0x000fe400000000a3 */
[----:B------:R0:W2:Y:S01]  /*3d30*/  @!P1 LDG.E.U16 R162, desc[UR12][R166.64] ;  /* 0x0000000ca6a29981 */ /* 0x0000a2000c1e1500 */
[----:B------:R-:W-:-:S05]  /*3d40*/  IADD3.X R165, PT, PT, R95, UR5, RZ, P2, !PT ;  /* 0x000000055fa57c10 */ /* 0x000fca00097fe4ff */
[----:B------:R1:W2:Y:S01]  /*3d50*/  @!P1 LDG.E.U16 R163, desc[UR12][R164.64] ;  /* 0x0000000ca4a39981 */ /* 0x0002a2000c1e1500 */
[----:B0-----:R-:W-:-:S04]  /*3d60*/  IADD3 R166, P2, PT, R96, UR4, RZ ;  /* 0x0000000460a67c10 */ /* 0x001fc8000ff5e0ff */
[----:B------:R-:W-:Y:S02]  /*3d70*/  IADD3.X R167, PT, PT, R97, UR5, RZ, P2, !PT ;  /* 0x0000000561a77c10 */ /* 0x000fe400097fe4ff */
[----:B-1----:R-:W-:Y:S02]  /*3d80*/  PRMT R164, RZ, 0x7610, R164 ;  /* 0x00007610ffa47816 */ /* 0x002fe400000000a4 */
[----:B------:R-:W-:-:S04]  /*3d90*/  PRMT R165, RZ, 0x7610, R165 ;  /* 0x00007610ffa57816 */ /* 0x000fc800000000a5 */
[----:B------:R0:W2:Y:S02]  /*3da0*/  @!P1 LDG.E.U16 R164, desc[UR12][R166.64] ;  /* 0x0000000ca6a49981 */ /* 0x0000a4000c1e1500 */
[----:B0-----:R-:W-:-:S04]  /*3db0*/  IADD3 R166, P2, PT, R98, UR4, RZ ;  /* 0x0000000462a67c10 */ /* 0x001fc8000ff5e0ff */
[----:B------:R-:W-:Y:S02]  /*3dc0*/  IADD3.X R167, PT, PT, R99, UR5, RZ, P2, !PT ;  /* 0x0000000563a77c10 */ /* 0x000fe400097fe4ff */
[----:B------:R-:W-:-:S03]  /*3dd0*/  IADD3 R168, P2, PT, R100, UR4, RZ ;  /* 0x0000000464a87c10 */ /* 0x000fc6000ff5e0ff */
[----:B------:R0:W2:Y:S01]  /*3de0*/  @!P1 LDG.E.U16 R165, desc[UR12][R166.64] ;  /* 0x0000000ca6a59981 */ /* 0x0000a2000c1e1500 */
[----:B------:R-:W-:Y:S02]  /*3df0*/  IADD3.X R169, PT, PT, R101, UR5, RZ, P2, !PT ;  /* 0x0000000565a97c10 */ /* 0x000fe400097fe4ff */
[----:B0-----:R-:W-:Y:S02]  /*3e00*/  PRMT R166, RZ, 0x7610, R166 ;  /* 0x00007610ffa67816 */ /* 0x001fe400000000a6 */
        /* <DEDUP_REMOVED lines=38> */
[----:B------:R-:W-:Y:S01]  /*4070*/  IADD3.X R179, PT, PT, R143, UR5, RZ, P2, !PT ;  /* 0x000000058fb37c10 */ /* 0x000fe200097fe4ff */
[----:B------:R-:W1:Y:S01]  /*4080*/  S2UR UR8, SR_CgaCtaId ;  /* 0x00000000000879c3 */ /* 0x000e620000008800 */
[----:B0-----:R-:W-:Y:S02]  /*4090*/  PRMT R176, RZ, 0x7610, R176 ;  /* 0x00007610ffb07816 */ /* 0x001fe400000000b0 */
[----:B------:R-:W-:-:S04]  /*40a0*/  PRMT R177, RZ, 0x7610, R177 ;  /* 0x00007610ffb17816 */ /* 0x000fc800000000b1 */
[----:B------:R0:W2:Y:S02]  /*40b0*/  @!P1 LDG.E.U16 R176, desc[UR12][R178.64] ;  /* 0x0000000cb2b09981 */ /* 0x0000a4000c1e1500 */
[----:B0-----:R-:W-:-:S04]  /*40c0*/  IADD3 R178, P2, PT, R138, UR4, RZ ;  /* 0x000000048ab27c10 */ /* 0x001fc8000ff5e0ff */
[----:B------:R-:W-:-:S05]  /*40d0*/  IADD3.X R179, PT, PT, R139, UR5, RZ, P2, !PT ;  /* 0x000000058bb37c10 */ /* 0x000fca00097fe4ff */
[----:B------:R0:W2:Y:S01]  /*40e0*/  @!P1 LDG.E.U16 R177, desc[UR12][R178.64] ;  /* 0x0000000cb2b19981 */ /* 0x0000a2000c1e1500 */
[----:B------:R-:W-:Y:S01]  /*40f0*/  IADD3 R180, P2, PT, R114, UR4, RZ ;  /* 0x0000000472b47c10 */ /* 0x000fe2000ff5e0ff */
[----:B------:R-:W-:Y:S01]  /*4100*/  UMOV UR7, 0x400 ;  /* 0x0000040000077882 */ /* 0x000fe20000000000 */
[----:B0-----:R-:W-:Y:S02]  /*4110*/  SHF.R.S32.HI R179, RZ, 0x6, R226 ;  /* 0x00000006ffb37819 */ /* 0x001fe400000114e2 */
[----:B------:R-:W-:Y:S02]  /*4120*/  PRMT R178, RZ, 0x7610, R178 ;  /* 0x00007610ffb27816 */ /* 0x000fe400000000b2 */
[----:B------:R-:W-:Y:S02]  /*4130*/  SGXT R179, R179, 0x1 ;  /* 0x00000001b3b3781a */ /* 0x000fe40000000200 */
[----:B------:R-:W-:Y:S02]  /*4140*/  IADD3.X R181, PT, PT, R115, UR5, RZ, P2, !PT ;  /* 0x0000000573b57c10 */ /* 0x000fe400097fe4ff */
[----:B------:R-:W-:Y:S01]  /*4150*/  LOP3.LUT R194, R179, 0x90, RZ, 0xc0, !PT ;  /* 0x00000090b3c27812 */ /* 0x000fe200078ec0ff */
[----:B------:R-:W-:Y:S01]  /*4160*/  IMAD.SHL.U32 R179, R226, 0x2, RZ ;  /* 0x00000002e2b37824 */ /* 0x000fe200078e00ff */
[----:B-1----:R-:W-:Y:S01]  /*4170*/  ULEA UR7, UR8, UR7, 0x18 ;  /* 0x0000000708077291 */ /* 0x002fe2000f8ec0ff */
[----:B------:R0:W2:Y:S03]  /*4180*/  @!P1 LDG.E.U16 R178, desc[UR12][R180.64] ;  /* 0x0000000cb4b29981 */ /* 0x0000a6000c1e1500 */
[----:B------:R-:W-:-:S02]  /*4190*/  LOP3.LUT R194, R194, 0x7e, R179, 0x78, !PT ;  /* 0x0000007ec2c27812 */ /* 0x000fc400078e78b3 */
[----:B------:R-:W-:Y:S02]  /*41a0*/  PRMT R179, RZ, 0x7610, R179 ;  /* 0x00007610ffb37816 */ /* 0x000fe400000000b3 */
[----:B0-----:R-:W-:Y:S01]  /*41b0*/  IADD3 R180, P2, PT, R58, UR4, RZ ;  /* 0x000000043ab47c10 */ /* 0x001fe2000ff5e0ff */
[----:B----4-:R0:W-:Y:S03]  /*41c0*/  STS.U16 [R194+UR7+0x4000], R182 ;  /* 0x004000b6c2007988 */ /* 0x0101e60008000407 */
[----:B------:R-:W-:-:S05]  /*41d0*/  IADD3.X R181, PT, PT, R59, UR5, RZ, P2, !PT ;  /* 0x000000053bb57c10 */ /* 0x000fca00097fe4ff */
[----:B------:R1:W4:Y:S01]  /*41e0*/  @!P1 LDG.E.U16 R179, desc[UR12][R180.64] ;  /* 0x0000000cb4b39981 */ /* 0x000322000c1e1500 */
[----:B0-----:R-:W-:-:S04]  /*41f0*/  IADD3 R182, P2, PT, R60, UR4, RZ ;  /* 0x000000043cb67c10 */ /* 0x001fc8000ff5e0ff */
[----:B------:R-:W-:Y:S02]  /*4200*/  IADD3.X R183, PT, PT, R61, UR5, RZ, P2, !PT ;  /* 0x000000053db77c10 */ /* 0x000fe400097fe4ff */
[----:B-1----:R-:W-:Y:S02]  /*4210*/  PRMT R180, RZ, 0x7610, R180 ;  /* 0x00007610ffb47816 */ /* 0x002fe400000000b4 */
[----:B------:R-:W-:-:S04]  /*4220*/  PRMT R181, RZ, 0x7610, R181 ;  /* 0x00007610ffb57816 */ /* 0x000fc800000000b5 */
[----:B------:R0:W4:Y:S04]  /*4230*/  @!P1 LDG.E.U16 R180, desc[UR12][R182.64] ;  /* 0x0000000cb6b49981 */ /* 0x000128000c1e1500 */
[----:B------:R1:W-:Y:S01]  /*4240*/  STS.U16 [R194+UR7+0x4200], R184 ;  /* 0x004200b8c2007988 */ /* 0x0003e20008000407 */
[----:B0-----:R-:W-:-:S04]  /*4250*/  IADD3 R182, P2, PT, R62, UR4, RZ ;  /* 0x000000043eb67c10 */ /* 0x001fc8000ff5e0ff */
[----:B------:R-:W-:Y:S02]  /*4260*/  IADD3.X R183, PT, PT, R63, UR5, RZ, P2, !PT ;  /* 0x000000053fb77c10 */ /* 0x000fe400097fe4ff */
[----:B-1----:R-:W-:Y:S01]  /*4270*/  IADD3 R184, P2, PT, R64, UR4, RZ ;  /* 0x0000000440b87c10 */ /* 0x002fe2000ff5e0ff */
[----:B-----5:R0:W-:Y:S04]  /*4280*/  STS.U16 [R194+UR7+0x4100], R185 ;  /* 0x004100b9c2007988 */ /* 0x0201e80008000407 */
[----:B------:R1:W5:Y:S01]  /*4290*/  @!P1 LDG.E.U16 R181, desc[UR12][R182.64] ;  /* 0x0000000cb6b59981 */ /* 0x000362000c1e1500 */
[----:B0-----:R-:W-:Y:S02]  /*42a0*/  IADD3.X R185, PT, PT, R65, UR5, RZ, P2, !PT ;  /* 0x0000000541b97c10 */ /* 0x001fe400097fe4ff */
[----:B-1----:R-:W-:-:S02]  /*42b0*/  PRMT R182, RZ, 0x7610, R182 ;  /* 0x00007610ffb67816 */ /* 0x002fc400000000b6 */
[----:B------:R-:W-:-:S04]  /*42c0*/  PRMT R183, RZ, 0x7610, R183 ;  /* 0x00007610ffb77816 */ /* 0x000fc800000000b7 */
[----:B------:R0:W4:Y:S02]  /*42d0*/  @!P1 LDG.E.U16 R182, desc[UR12][R184.64] ;  /* 0x0000000cb8b69981 */ /* 0x000124000c1e1500 */
[----:B0-----:R-:W-:-:S04]  /*42e0*/  IADD3 R184, P2, PT, R150, UR4, RZ ;  /* 0x0000000496b87c10 */ /* 0x001fc8000ff5e0ff */
[----:B------:R-:W-:Y:S01]  /*42f0*/  IADD3.X R185, PT, PT, R151, UR5, RZ, P2, !PT ;  /* 0x0000000597b97c10 */ /* 0x000fe200097fe4ff */
[----:B---3--:R0:W-:Y:S04]  /*4300*/  STS.U16 [R194+UR7+0x4400], R192 ;  /* 0x004400c0c2007988 */ /* 0x0081e80008000407 */
[----:B------:R1:W3:Y:S01]  /*4310*/  @!P1 LDG.E.U16 R183, desc[UR12][R184.64] ;  /* 0x0000000cb8b79981 */ /* 0x0002e2000c1e1500 */
[----:B0-----:R-:W-:-:S03]  /*4320*/  IADD3 R192, P1, PT, R40, UR4, RZ ;  /* 0x0000000428c07c10 */ /* 0x001fc6000ff3e0ff */
[----:B------:R0:W-:Y:S01]  /*4330*/  STS.U16 [R194+UR7+0x4300], R193 ;  /* 0x004300c1c2007988 */ /* 0x0001e20008000407 */
[----:B-1----:R-:W-:Y:S02]  /*4340*/  PRMT R184, RZ, 0x7610, R184 ;  /* 0x00007610ffb87816 */ /* 0x002fe400000000b8 */
[----:B0-----:R-:W-:-:S05]  /*4350*/  IADD3.X R193, PT, PT, R41, UR5, RZ, P1, !PT ;  /* 0x0000000529c17c10 */ /* 0x001fca0008ffe4ff */
[----:B------:R0:W3:Y:S01]  /*4360*/  @!P0 LDG.E.U16 R184, desc[UR12][R192.64] ;  /* 0x0000000cc0b88981 */ /* 0x0000e2000c1e1500 */
[----:B------:R-:W-:Y:S02]  /*4370*/  PRMT R185, RZ, 0x7610, R185 ;  /* 0x00007610ffb97816 */ /* 0x000fe400000000b9 */
[----:B0-----:R-:W-:-:S04]  /*4380*/  IADD3 R192, P1, PT, R42, UR4, RZ ;  /* 0x000000042ac07c10 */ /* 0x001fc8000ff3e0ff */
[----:B------:R-:W-:Y:S01]  /*4390*/  IADD3.X R193, PT, PT, R43, UR5, RZ, P1, !PT ;  /* 0x000000052bc17c10 */ /* 0x000fe20008ffe4ff */
[----:B--2---:R0:W-:Y:S04]  /*43a0*/  STS.U16 [R194+UR7+0x4600], R186 ;  /* 0x004600bac2007988 */ /* 0x0041e80008000407 */
[----:B------:R1:W2:Y:S01]  /*43b0*/  @!P0 LDG.E.U16 R185, desc[UR12][R192.64] ;  /* 0x0000000cc0b98981 */ /* 0x0002a2000c1e1500 */
[----:B0-----:R-:W-:Y:S02]  /*43c0*/  PRMT R186, RZ, 0x7610, R186 ;  /* 0x00007610ffba7816 */ /* 0x001fe400000000ba */
[----:B-1----:R-:W-:-:S04]  /*43d0*/  IADD3 R192, P1, PT, R44, UR4, RZ ;  /* 0x000000042cc07c10 */ /* 0x002fc8000ff3e0ff */
[----:B------:R-:W-:Y:S01]  /*43e0*/  IADD3.X R193, PT, PT, R45, UR5, RZ, P1, !PT ;  /* 0x000000052dc17c10 */ /* 0x000fe20008ffe4ff */
[----:B------:R0:W-:Y:S04]  /*43f0*/  STS.U16 [R194+UR7+0x4700], R212 ;  /* 0x004700d4c2007988 */ /* 0x0001e80008000407 */
        /* <DEDUP_REMOVED lines=45> */
[----:B------:R1:W4:Y:S01]  /*46d0*/  @!P0 LDG.E.U16 R204, desc[UR12][R192.64] ;  /* 0x0000000cc0cc8981 */ /* 0x000322000c1e1500 */
        /* <DEDUP_REMOVED lines=47> */
[----:B------:R-:W-:-:S05]  /*49d0*/  IADD3.X R193, PT, PT, R153, UR5, RZ, P1, !PT ;  /* 0x0000000599c17c10 */ /* 0x000fca0008ffe4ff */
[----:B------:R0:W4:Y:S04]  /*49e0*/  @!P0 LDG.E.U16 R213, desc[UR12][R192.64] ;  /* 0x0000000cc0d58981 */ /* 0x000128000c1e1500 */
[----:B------:R1:W-:Y:S01]  /*49f0*/  STS.U16 [R194+UR7+0x5a00], R2 ;  /* 0x005a0002c2007988 */ /* 0x0003e20008000407 */
[----:B------:R-:W3:Y:S03]  /*4a00*/  S2UR UR9, SR_CgaCtaId ;  /* 0x00000000000979c3 */ /* 0x000ee60000008800 */
[----:B------:R5:W-:Y:S04]  /*4a10*/  STS.U16 [R194+UR7+0x5900], R156 ;  /* 0x0059009cc2007988 */ /* 0x000be80008000407 */
[----:B------:R3:W-:Y:S01]  /*4a20*/  STS.U16 [R194+UR7+0x5e00], R189 ;  /* 0x005e00bdc2007988 */ /* 0x0007e20008000407 */
[----:B------:R-:W-:Y:S01]  /*4a30*/  UMOV UR8, 0x400 ;  /* 0x0000040000087882 */ /* 0x000fe20000000000 */
[----:B-1----:R-:W-:Y:S01]  /*4a40*/  SHF.R.S32.HI R2, RZ, 0x2, R226 ;  /* 0x00000002ff027819 */ /* 0x002fe200000114e2 */
[----:B0-----:R-:W0:Y:S03]  /*4a50*/  LDC R193, c[0x0][0x3a8] ;  /* 0x0000ea00ffc17b82 */ /* 0x001e260000000800 */
[----:B------:R-:W-:Y:S01]  /*4a60*/  SGXT R2, R2, 0x1 ;  /* 0x000000010202781a */ /* 0x000fe20000000200 */
[----:B-----5:R-:W-:-:S03]  /*4a70*/  IMAD.SHL.U32 R156, R226, 0x20, RZ ;  /* 0x00000020e29c7824 */ /* 0x020fc600078e00ff */
[----:B------:R-:W-:-:S04]  /*4a80*/  LOP3.LUT R2, R2, 0x90, RZ, 0xc0, !PT ;  /* 0x0000009002027812 */ /* 0x000fc800078ec0ff */
[----:B------:R-:W-:Y:S01]  /*4a90*/  LOP3.LUT R2, R2, 0x60, R156, 0xf8, !PT ;  /* 0x0000006002027812 */ /* 0x000fe200078ef89c */
[C---:B------:R-:W-:Y:S01]  /*4aa0*/  IMAD.SHL.U32 R156, R226.reuse, 0x80, RZ ;  /* 0x00000080e29c7824 */ /* 0x040fe200078e00ff */
[----:B---3--:R-:W-:-:S04]  /*4ab0*/  LOP3.LUT R189, R226, 0x7, RZ, 0xc0, !PT ;  /* 0x00000007e2bd7812 */ /* 0x008fc800078ec0ff */
[----:B------:R-:W-:Y:S01]  /*4ac0*/  LOP3.LUT R156, R156, 0x3000, RZ, 0xc0, !PT ;  /* 0x000030009c9c7812 */ /* 0x000fe200078ec0ff */
[----:B------:R1:W-:Y:S04]  /*4ad0*/  STS.U16 [R194+UR7+0x5f00], R187 ;  /* 0x005f00bbc2007988 */ /* 0x0003e80008000407 */
[----:B------:R-:W-:Y:S01]  /*4ae0*/  IMAD R156, R189, 0x10, R156 ;  /* 0x00000010bd9c7824 */ /* 0x000fe200078e029c */
[----:B------:R3:W-:Y:S01]  /*4af0*/  STS.U16 [R194+UR7+0x5b00], R188 ;  /* 0x005b00bcc2007988 */ /* 0x0007e20008000407 */
[----:B-1----:R-:W-:Y:S01]  /*4b00*/  IMAD.SHL.U32 R187, R226, 0x2, RZ ;  /* 0x00000002e2bb7824 */ /* 0x002fe200078e00ff */
[----:B------:R-:W-:-:S04]  /*4b10*/  ULEA UR8, UR9, UR8, 0x18 ;  /* 0x0000000809087291 */ /* 0x000fc8000f8ec0ff */
[--C-:B------:R-:W-:Y:S01]  /*4b20*/  LOP3.LUT R156, R156, 0x30, R187.reuse, 0x78, !PT ;  /* 0x000000309c9c7812 */ /* 0x100fe200078e78bb */
[----:B---3--:R-:W-:Y:S01]  /*4b30*/  IMAD.SHL.U32 R188, R226, 0x10, RZ ;  /* 0x00000010e2bc7824 */ /* 0x008fe200078e00ff */
[----:B------:R-:W-:Y:S02]  /*4b40*/  LOP3.LUT R2, R2, 0x10, R187, 0x78, !PT ;  /* 0x0000001002027812 */ /* 0x000fe400078e78bb */
[----:B------:R-:W-:Y:S02]  /*4b50*/  LOP3.LUT R187, R226, 0x7f, RZ, 0xc0, !PT ;  /* 0x0000007fe2bb7812 */ /* 0x000fe400078ec0ff */
[----:B------:R-:W-:-:S03]  /*4b60*/  LOP3.LUT R188, R188, 0x100, RZ, 0xc0, !PT ;  /* 0x00000100bcbc7812 */ /* 0x000fc600078ec0ff */
[----:B------:R-:W-:Y:S01]  /*4b70*/  IMAD.SHL.U32 R187, R187, 0x2, RZ ;  /* 0x00000002bbbb7824 */ /* 0x000fe200078e00ff */
[----:B------:R-:W-:Y:S01]  /*4b80*/  STS.U16 [R194+UR7+0x5c00], R191 ;  /* 0x005c00bfc2007988 */ /* 0x000fe20008000407 */
[----:B------:R-:W-:-:S03]  /*4b90*/  IADD3 R2, PT, PT, R2, UR8, R188 ;  /* 0x0000000802027c10 */ /* 0x000fc6000fffe0bc */
[----:B------:R-:W-:Y:S01]  /*4ba0*/  STS.U16 [R194+UR7+0x5d00], R190 ;  /* 0x005d00bec2007988 */ /* 0x000fe20008000407 */
[----:B------:R-:W-:-:S03]  /*4bb0*/  LOP3.LUT R188, R187, 0x10, RZ, 0x3c, !PT ;  /* 0x00000010bbbc7812 */ /* 0x000fc600078e3cff */
[----:B------:R1:W-:Y:S04]  /*4bc0*/  STS.U16 [R187+UR7+0x2000], R130 ;  /* 0x00200082bb007988 */ /* 0x0003e80008000407 */
[----:B------:R3:W-:Y:S01]  /*4bd0*/  STS.U16 [R187+UR7+0x2100], R131 ;  /* 0x00210083bb007988 */ /* 0x0007e20008000407 */
[----:B-1----:R-:W-:-:S03]  /*4be0*/  LOP3.LUT R130, R187, 0x20, RZ, 0x3c, !PT ;  /* 0x00000020bb827812 */ /* 0x002fc600078e3cff */
[----:B------:R-:W-:Y:S01]  /*4bf0*/  STS.U16 [R187+UR7+0x1000], R163 ;  /* 0x001000a3bb007988 */ /* 0x000fe20008000407 */
[----:B---3--:R-:W-:-:S03]  /*4c00*/  LOP3.LUT R131, R187, 0x30, RZ, 0x3c, !PT ;  /* 0x00000030bb837812 */ /* 0x008fc600078e3cff */
[----:B------:R-:W-:Y:S04]  /*4c10*/  STS.U16 [R187+UR7], R171 ;  /* 0x000000abbb007988 */ /* 0x000fe80008000407 */
[----:B------:R-:W-:Y:S04]  /*4c20*/  STS.U16 [R187+UR7+0x3000], R181 ;  /* 0x003000b5bb007988 */ /* 0x000fe80008000407 */
[----:B------:R-:W-:Y:S04]  /*4c30*/  STS.U16 [R187+UR7+0x1100], R184 ;  /* 0x001100b8bb007988 */ /* 0x000fe80008000407 */
[----:B--2---:R-:W-:Y:S01]  /*4c40*/  STS.U16 [R187+UR7+0x100], R207 ;  /* 0x000100cfbb007988 */ /* 0x004fe20008000407 */
[----:B------:R-:W-:-:S03]  /*4c50*/  IMAD R156, R189, 0x200, R156 ;  /* 0x00000200bd9c7824 */ /* 0x000fc600078e029c */
[----:B----4-:R-:W-:Y:S04]  /*4c60*/  STS.U16 [R187+UR7+0x3100], R196 ;  /* 0x003100c4bb007988 */ /* 0x010fe80008000407 */
[----:B------:R-:W-:Y:S04]  /*4c70*/  STS.U16 [R188+UR7+0x200], R170 ;  /* 0x000200aabc007988 */ /* 0x000fe80008000407 */
[----:B------:R-:W-:Y:S04]  /*4c80*/  STS.U16 [R188+UR7+0x300], R208 ;  /* 0x000300d0bc007988 */ /* 0x000fe80008000407 */
[----:B------:R1:W-:Y:S04]  /*4c90*/  STS.U16 [R188+UR7+0x1200], R116 ;  /* 0x00120074bc007988 */ /* 0x0003e80008000407 */
[----:B------:R2:W-:Y:S04]  /*4ca0*/  STS.U16 [R188+UR7+0x1300], R117 ;  /* 0x00130075bc007988 */ /* 0x0005e80008000407 */
[----:B------:R-:W-:Y:S01]  /*4cb0*/  STS.U16 [R188+UR7+0x2200], R155 ;  /* 0x0022009bbc007988 */ /* 0x000fe20008000407 */
[----:B-1----:R-:W-:-:S03]  /*4cc0*/  LOP3.LUT R116, R187, 0x40, RZ, 0x3c, !PT ;  /* 0x00000040bb747812 */ /* 0x002fc600078e3cff */
[----:B------:R-:W-:Y:S01]  /*4cd0*/  STS.U16 [R188+UR7+0x2300], R159 ;  /* 0x0023009fbc007988 */ /* 0x000fe20008000407 */
[----:B--2---:R-:W-:-:S03]  /*4ce0*/  LOP3.LUT R117, R187, 0x50, RZ, 0x3c, !PT ;  /* 0x00000050bb757812 */ /* 0x004fc600078e3cff */
[----:B------:R-:W-:Y:S04]  /*4cf0*/  STS.U16 [R188+UR7+0x3200], R180 ;  /* 0x003200b4bc007988 */ /* 0x000fe80008000407 */
[----:B------:R-:W-:Y:S04]  /*4d00*/  STS.U16 [R188+UR7+0x3300], R197 ;  /* 0x003300c5bc007988 */ /* 0x000fe80008000407 */
[----:B------:R-:W-:Y:S04]  /*4d10*/  STS.U16 [R130+UR7+0x400], R169 ;  /* 0x000400a982007988 */ /* 0x000fe80008000407 */
[----:B------:R-:W-:Y:S04]  /*4d20*/  STS.U16 [R130+UR7+0x500], R209 ;  /* 0x000500d182007988 */ /* 0x000fe80008000407 */
[----:B------:R-:W-:Y:S04]  /*4d30*/  STS.U16 [R130+UR7+0x1400], R118 ;  /* 0x0014007682007988 */ /* 0x000fe80008000407 */
[----:B------:R-:W-:Y:S04]  /*4d40*/  STS.U16 [R130+UR7+0x1500], R119 ;  /* 0x0015007782007988 */ /* 0x000fe80008000407 */
[----:B------:R1:W-:Y:S04]  /*4d50*/  STS.U16 [R130+UR7+0x2400], R160 ;  /* 0x002400a082007988 */ /* 0x0003e80008000407 */
[----:B------:R-:W-:Y:S04]  /*4d60*/  STS.U16 [R130+UR7+0x2500], R161 ;  /* 0x002500a182007988 */ /* 0x000fe80008000407 */
[----:B------:R-:W-:Y:S04]  /*4d70*/  STS.U16 [R130+UR7+0x3400], R179 ;  /* 0x003400b382007988 */ /* 0x000fe80008000407 */
[----:B------:R-:W-:Y:S01]  /*4d80*/  STS.U16 [R130+UR7+0x3500], R198 ;  /* 0x003500c682007988 */ /* 0x000fe20008000407 */
[----:B-1----:R-:W-:-:S03]  /*4d90*/  LOP3.LUT R160, R187, 0x70, RZ, 0x3c, !PT ;  /* 0x00000070bba07812 */ /* 0x002fc600078e3cff */
[----:B------:R1:W-:Y:S04]  /*4da0*/  STS.U16 [R131+UR7+0x1700], R121 ;  /* 0x0017007983007988 */ /* 0x0003e80008000407 */
[----:B------:R-:W-:Y:S04]  /*4db0*/  STS.U16 [R131+UR7+0x600], R168 ;  /* 0x000600a883007988 */ /* 0x000fe80008000407 */
[----:B------:R-:W-:Y:S01]  /*4dc0*/  STS.U16 [R131+UR7+0x700], R210 ;  /* 0x000700d283007988 */ /* 0x000fe20008000407 */
[----:B-1----:R-:W-:-:S03]  /*4dd0*/  LOP3.LUT R121, R187, 0x60, RZ, 0x3c, !PT ;  /* 0x00000060bb797812 */ /* 0x002fc600078e3cff */
[----:B------:R-:W-:Y:S04]  /*4de0*/  STS.U16 [R131+UR7+0x1600], R120 ;  /* 0x0016007883007988 */ /* 0x000fe80008000407 */
        /* <DEDUP_REMOVED lines=35> */
[----:B------:R-:W-:Y:S01]  /*5020*/  STS.U16 [R160+UR7+0x3f00], R213 ;  /* 0x003f00d5a0007988 */ /* 0x000fe20008000407 */
[----:B------:R-:W-:Y:S06]  /*5030*/  BAR.SYNC.DEFER_BLOCKING 0x0 ;  /* 0x0000000000007b1d */ /* 0x000fec0000010000 */
[----:B------:R-:W-:Y:S04]  /*5040*/  LDSM.16.MT88.4 R116, [R2+0x4000] ;  /* 0x004000000274783b */ /* 0x000fe80000004200 */
[----:B------:R-:W1:Y:S04]  /*5050*/  LDSM.16.M88.4 R124, [R156+UR8] ;  /* 0x000000089c7c783b */ /* 0x000e680008000200 */
[----:B------:R-:W2:Y:S01]  /*5060*/  LDSM.16.MT88.4 R128, [R2+0x4200] ;  /* 0x004200000280783b */ /* 0x000ea20000004200 */
[----:B------:R-:W-:-:S05]  /*5070*/  LOP3.LUT R155, R156, 0x40, RZ, 0x3c, !PT ;  /* 0x000000409c9b7812 */ /* 0x000fca00078e3cff */
[----:B------:R-:W-:Y:S01]  /*5080*/  LDSM.16.M88.4 R120, [R155+UR8] ;  /* 0x000000089b78783b */ /* 0x000fe20008000200 */
[----:B-1----:R-:W-:Y:S03]  /*5090*/  HMMA.16816.F32 R132, R116, R124, R132 ;  /* 0x0000007c7484723c */ /* 0x002fe60000001884 */
[----:B------:R-:W1:-:S15]  /*50a0*/  LDSM.16.MT88.4 R116, [R2+0x4400] ;  /* 0x004400000274783b */ /* 0x000e5e0000004200 */
[----:B------:R-:W-:Y:S02]  /*50b0*/  NOP ;  /* 0x0000000000007918 */ /* 0x000fe40000000000 */
[----:B--2---:R-:W-:Y:S01]  /*50c0*/  HMMA.16816.F32 R132, R128, R126, R132 ;  /* 0x0000007e8084723c */ /* 0x004fe20000001884 */
[----:B------:R-:W2:Y:S04]  /*50d0*/  LDSM.16.MT88.4 R128, [R2+0x4600] ;  /* 0x004600000280783b */ /* 0x000ea80000004200 */
[----:B------:R-:W-:-:S15]  /*50e0*/  LDSM.16.MT88.4 R124, [R2+0x4800] ;  /* 0x00480000027c783b */ /* 0x000fde0000004200 */
[----:B-1----:R-:W-:Y:S01]  /*50f0*/  HMMA.16816.F32 R132, R116, R120, R132 ;  /* 0x000000787484723c */ /* 0x002fe20000001884 */
[----:B------:R-:W1:-:S15]  /*5100*/  LDSM.16.M88.4 R116, [R156+UR8+0x80] ;  /* 0x000080089c74783b */ /* 0x000e5e0008000200 */
[----:B------:R-:W-:-:S04]  /*5110*/  NOP ;  /* 0x0000000000007918 */ /* 0x000fc80000000000 */
        /* <DEDUP_REMOVED lines=20> */
[----:B------:R-:W-:-:S15]  /*5260*/  LDSM.16.M88.4 R120, [R156+UR8+0x180] ;  /* 0x000180089c78783b */ /* 0x000fde0008000200 */
[----:B-1----:R-:W-:Y:S01]  /*5270*/  HMMA.16816.F32 R132, R124, R116, R132 ;  /* 0x000000747c84723c */ /* 0x002fe20000001884 */
[----:B------:R-:W1:-:S15]  /*5280*/  LDSM.16.MT88.4 R124, [R2+0x5800] ;  /* 0x00580000027c783b */ /* 0x000e5e0000004200 */
        /* <DEDUP_REMOVED lines=8> */
[----:B------:R-:W2:Y:S01]  /*5310*/  LDSM.16.MT88.4 R120, [R2+0x5e00] ;  /* 0x005e00000278783b */ /* 0x000ea20000004200 */
[----:B------:R-:W-:-:S05]  /*5320*/  VIADD R3, R3, 0xffffffff ;  /* 0xffffffff03037836 */ /* 0x000fca0000000000 */
[----:B------:R-:W-:-:S13]  /*5330*/  ISETP.NE.U32.AND P0, PT, R3, RZ, PT ;  /* 0x000000ff0300720c */ /* 0x000fda0003f05070 */
[----:B-1----:R-:W-:Y:S01]  /*5340*/  HMMA.16816.F32 R132, R132, R116, R124 ;  /* 0x000000748484723c */ /* 0x002fe2000000187c */
[----:B0-----:R-:W-:Y:S01]  /*5350*/  IMAD.SHL.U32 R193, R193, 0x100, RZ ;  /* 0x00000100c1c17824 */ /* 0x001fe200078e00ff */
[----:B------:R-:W-:Y:S02]  /*5360*/  UIMAD.WIDE UR4, UR6, 0x2, UR4 ;  /* 0x00000002060478a5 */ /* 0x000fe4000f8e0204 */
[----:B------:R-:W-:Y:S01]  /*5370*/  UIADD3 UR10, UPT, UPT, UR10, -0x100, URZ ;  /* 0xffffff000a0a7890 */ /* 0x000fe2000fffe0ff */
[----:B------:R-:W-:-:S04]  /*5380*/  IMAD.WIDE R112, R193, 0x2, R112 ;  /* 0x00000002c1707825 */ /* 0x000fc800078e0270 */
[----:B------:R-:W-:-:S11]  /*5390*/  IMAD.MOV.U32 R116, RZ, RZ, R112 ;  /* 0x000000ffff747224 */ /* 0x000fd600078e0070 */
[----:B--2---:R-:W-:Y:S01]  /*53a0*/  HMMA.16816.F32 R132, R120, R118, R132 ;  /* 0x000000767884723c */ /* 0x004fe20000001884 */
[----:B------:R-:W-:-:S04]  /*53b0*/  NOP ;  /* 0x0000000000007918 */ /* 0x000fc80000000000 */
[----:B------:R-:W-:-:S15]  /*53c0*/  @P0 BRA `(.L_x_1) ;  /* 0xffffffd400f40947 */ /* 0x000fde000383ffff */
[----:B------:R-:W-:Y:S02]  /*53d0*/  F2FP.F16.F32.PACK_AB R134, R135, R134 ;  /* 0x000000868786723e */ /* 0x000fe400000000ff */
[----:B------:R-:W-:-:S07]  /*53e0*/  F2FP.F16.F32.PACK_AB R132, R133, R132 ;  /* 0x000000848584723e */ /* 0x000fce00000000ff */
.L_x_0:
[----:B------:R-:W0:Y:S08]  /*53f0*/  S2UR UR5, SR_CgaCtaId ;  /* 0x00000000000579c3 */ /* 0x000e300000008800 */
[----:B------:R-:W-:Y:S01]  /*5400*/  BAR.SYNC.DEFER_BLOCKING 0x0 ;  /* 0x0000000000007b1d */ /* 0x000fe20000010000 */
[----:B------:R-:W-:Y:S01]  /*5410*/  LOP3.LUT R247, R247, 0x80, RZ, 0xc0, !PT ;  /* 0x00000080f7f77812 */ /* 0x000fe200078ec0ff */
[----:B------:R-:W-:Y:S01]  /*5420*/  IMAD.SHL.U32 R3, R226, 0x4, RZ ;  /* 0x00000004e2037824 */ /* 0x000fe200078e00ff */
[----:B------:R-:W-:-:S02]  /*5430*/  SHF.R.U32.HI R2, RZ, 0x4, R226 ;  /* 0x00000004ff027819 */ /* 0x000fc400000116e2 */
[----:B------:R-:W-:Y:S01]  /*5440*/  LOP3.LUT R247, R247, 0x1c, R226, 0xf8, !PT ;  /* 0x0000001cf7f77812 */ /* 0x000fe200078ef8e2 */
[----:B------:R-:W-:Y:S01]  /*5450*/  UMOV UR4, 0x400 ;  /* 0x0000040000047882 */ /* 0x000fe20000000000 */
[----:B------:R-:W-:Y:S01]  /*5460*/  PRMT R7, R132, 0x7632, R7 ;  /* 0x0000763284077816 */ /* 0x000fe20000000007 */
[----:B------:R-:W1:Y:S01]  /*5470*/  LDCU.128 UR8, c[0x0][0x390] ;  /* 0x00007200ff0877ac */ /* 0x000e620008000c00 */
[----:B------:R-:W-:Y:S02]  /*5480*/  LOP3.LUT R247, R247, 0x2, R2, 0xf8, !PT ;  /* 0x00000002f7f77812 */ /* 0x000fe400078ef802 */
[----:B------:R-:W-:Y:S01]  /*5490*/  PRMT R8, R134, 0x7632, R8 ;  /* 0x0000763286087816 */ /* 0x000fe20000000008 */
[----:B------:R-:W2:Y:S01]  /*54a0*/  LDCU UR6, c[0x0][0x3b8] ;  /* 0x00007700ff0677ac */ /* 0x000ea20008000800 */
[----:B------:R-:W-:Y:S02]  /*54b0*/  LOP3.LUT R246, R247, R246, RZ, 0xfc, !PT ;  /* 0x000000f6f7f67212 */ /* 0x000fe400078efcff */
[----:B------:R-:W-:-:S02]  /*54c0*/  LOP3.LUT R228, R228, 0x300, RZ, 0xc0, !PT ;  /* 0x00000300e4e47812 */ /* 0x000fc400078ec0ff */
[C---:B------:R-:W-:Y:S02]  /*54d0*/  LOP3.LUT R2, R246.reuse, 0x40, RZ, 0x3c, !PT ;  /* 0x00000040f6027812 */ /* 0x040fe400078e3cff */
[C---:B------:R-:W-:Y:S02]  /*54e0*/  LOP3.LUT R5, R246.reuse, 0x20, RZ, 0x3c, !PT ;  /* 0x00000020f6057812 */ /* 0x040fe400078e3cff */
[----:B------:R-:W-:Y:S01]  /*54f0*/  LOP3.LUT R6, R246, 0x60, RZ, 0x3c, !PT ;  /* 0x00000060f6067812 */ /* 0x000fe200078e3cff */
[----:B0-----:R-:W-:Y:S01]  /*5500*/  ULEA UR4, UR5, UR4, 0x18 ;  /* 0x0000000405047291 */ /* 0x001fe2000f8ec0ff */
[----:B------:R-:W-:Y:S01]  /*5510*/  LOP3.LUT R3, R228, 0x7c, R3, 0xf8, !PT ;  /* 0x0000007ce4037812 */ /* 0x000fe200078ef803 */
[----:B------:R-:W0:Y:S01]  /*5520*/  LDCU UR5, c[0x0][0x3b4] ;  /* 0x00007680ff0577ac */ /* 0x000e220008000800 */
[----:B-1----:R-:W-:Y:S02]  /*5530*/  ISETP.GE.AND P0, PT, R227, UR10, PT ;  /* 0x0000000ae3007c0c */ /* 0x002fe4000bf06270 */
[----:B------:R-:W-:-:S02]  /*5540*/  LOP3.LUT R226, R3, 0x60, R226, 0x78, !PT ;  /* 0x0000006003e27812 */ /* 0x000fc400078e78e2 */
[C---:B------:R-:W-:Y:S02]  /*5550*/  LOP3.LUT R3, R154.reuse, 0x18, R0, 0xfe, !PT ;  /* 0x000000189a037812 */ /* 0x040fe400078efe00 */
[----:B------:R-:W-:Y:S01]  /*5560*/  STS.U16 [R246+UR4], R132 ;  /* 0x00000084f6007988 */ /* 0x000fe20008000404 */
[----:B------:R-:W-:Y:S02]  /*5570*/  LOP3.LUT R4, R154, R0, RZ, 0xfc, !PT ;  /* 0x000000009a047212 */ /* 0x000fe400078efcff */
[----:B--2---:R-:W-:Y:S01]  /*5580*/  IMAD R9, R3, UR6, RZ ;  /* 0x0000000603097c24 */ /* 0x004fe2000f8e02ff */
[----:B------:R1:W-:Y:S01]  /*5590*/  STS.U16 [R2+UR4+0x200], R7 ;  /* 0x0002000702007988 */ /* 0x0003e20008000404 */
[----:B------:R-:W-:-:S03]  /*55a0*/  ISETP.LT.AND P3, PT, R4, UR11, !P0 ;  /* 0x0000000b04007c0c */ /* 0x000fc6000c761270 */
[----:B------:R2:W-:Y:S01]  /*55b0*/  STS.U16 [R5+UR4+0x100], R134 ;  /* 0x0001008605007988 */ /* 0x0005e20008000404 */
[----:B0-----:R-:W-:-:S03]  /*55c0*/  IMAD R227, R227, UR5, RZ ;  /* 0x00000005e3e37c24 */ /* 0x001fc6000f8e02ff */
[----:B------:R0:W-:Y:S01]  /*55d0*/  STS.U16 [R6+UR4+0x300], R8 ;  /* 0x0003000806007988 */ /* 0x0001e20008000404 */
[C-C-:B-1----:R-:W-:Y:S01]  /*55e0*/  LOP3.LUT R2, R154.reuse, 0x10, R0.reuse, 0xfe, !PT ;  /* 0x000000109a027812 */ /* 0x142fe200078efe00 */
[----:B------:R-:W-:Y:S01]  /*55f0*/  BAR.SYNC.DEFER_BLOCKING 0x0 ;  /* 0x0000000000007b1d */ /* 0x000fe20000010000 */
[----:B------:R-:W-:Y:S01]  /*5600*/  LOP3.LUT R0, R154, 0x8, R0, 0xfe, !PT ;  /* 0x000000089a007812 */ /* 0x000fe200078efe00 */
[----:B--2---:R-:W-:Y:S01]  /*5610*/  IMAD R5, R4, UR6, RZ ;  /* 0x0000000604057c24 */ /* 0x004fe2000f8e02ff */
[C---:B------:R-:W-:Y:S01]  /*5620*/  ISETP.LT.AND P1, PT, R2.reuse, UR11, !P0 ;  /* 0x0000000b02007c0c */ /* 0x040fe2000c721270 */
[----:B------:R-:W-:Y:S01]  /*5630*/  IMAD R7, R2, UR6, RZ ;  /* 0x0000000602077c24 */ /* 0x000fe2000f8e02ff */
[C---:B------:R-:W-:Y:S01]  /*5640*/  ISETP.LT.AND P2, PT, R0.reuse, UR11, !P0 ;  /* 0x0000000b00007c0c */ /* 0x040fe2000c741270 */
[----:B------:R-:W-:Y:S01]  /*5650*/  IMAD R0, R0, UR6, RZ ;  /* 0x0000000600007c24 */ /* 0x000fe2000f8e02ff */
[----:B0-----:R-:W-:Y:S02]  /*5660*/  LEA R8, P4, R227, UR8, 0x1 ;  /* 0x00000008e3087c11 */ /* 0x001fe4000f8808ff */
[----:B------:R-:W-:-:S02]  /*5670*/  ISETP.LT.AND P0, PT, R3, UR11, !P0 ;  /* 0x0000000b03007c0c */ /* 0x000fc4000c701270 */
[----:B------:R-:W-:Y:S02]  /*5680*/  LEA.HI.X.SX32 R10, R227, UR9, 0x1, P4 ;  /* 0x00000009e30a7c11 */ /* 0x000fe4000a0f0eff */
[-C--:B------:R-:W-:Y:S02]  /*5690*/  LEA R2, P4, R5, R8.reuse, 0x1 ;  /* 0x0000000805027211 */ /* 0x080fe400078808ff */
[CC--:B------:R-:W-:Y:S02]  /*56a0*/  LEA R4, P6, R0.reuse, R8.reuse, 0x1 ;  /* 0x0000000800047211 */ /* 0x0c0fe400078c08ff */
[----:B------:R-:W-:Y:S02]  /*56b0*/  LEA R6, P5, R7, R8, 0x1 ;  /* 0x0000000807067211 */ /* 0x000fe400078a08ff */
[-C--:B------:R-:W-:Y:S02]  /*56c0*/  LEA.HI.X.SX32 R3, R5, R10.reuse, 0x1, P4 ;  /* 0x0000000a05037211 */ /* 0x080fe400020f0eff */
[----:B------:R-:W-:-:S02]  /*56d0*/  LEA.HI.X.SX32 R5, R0, R10, 0x1, P6 ;  /* 0x0000000a00057211 */ /* 0x000fc400030f0eff */
[----:B------:R-:W-:Y:S01]  /*56e0*/  LEA.HI.X.SX32 R7, R7, R10, 0x1, P5 ;  /* 0x0000000a07077211 */ /* 0x000fe200028f0eff */
[----:B------:R-:W0:Y:S01]  /*56f0*/  LDS R11, [R226+UR4] ;  /* 0x00000004e20b7984 */ /* 0x000e220008000800 */
[----:B------:R-:W-:-:S03]  /*5700*/  LEA R8, P4, R9, R8, 0x1 ;  /* 0x0000000809087211 */ /* 0x000fc600078808ff */
[----:B------:R-:W1:Y:S01]  /*5710*/  LDS R13, [R226+UR4+0x80] ;  /* 0x00008004e20d7984 */ /* 0x000e620008000800 */
[----:B------:R-:W-:Y:S02]  /*5720*/  LEA.HI.X.SX32 R9, R9, R10, 0x1, P4 ;  /* 0x0000000a09097211 */ /* 0x000fe400020f0eff */
[----:B0-----:R-:W-:Y:S01]  /*5730*/  PRMT R0, R11, 0x7632, R0 ;  /* 0x000076320b007816 */ /* 0x001fe20000000000 */
[----:B------:R0:W-:Y:S04]  /*5740*/  @P3 STG.E.U16 desc[UR12][R2.64], R11 ;  /* 0x0000000b02003986 */ /* 0x0001e8000c10150c */
[----:B------:R0:W-:Y:S04]  /*5750*/  @P2 STG.E.U16 desc[UR12][R4.64], R0 ;  /* 0x0000000004002986 */ /* 0x0001e8000c10150c */
[----:B-1----:R0:W-:Y:S01]  /*5760*/  @P1 STG.E.U16 desc[UR12][R6.64], R13 ;  /* 0x0000000d06001986 */ /* 0x0021e2000c10150c */
[----:B------:R-:W-:Y:S05]  /*5770*/  @!P0 EXIT ;  /* 0x000000000000894d */ /* 0x000fea0003800000 */
[----:B0-----:R-:W-:-:S05]  /*5780*/  PRMT R4, R13, 0x7632, R4 ;  /* 0x000076320d047816 */ /* 0x001fca0000000004 */
[----:B------:R-:W-:Y:S01]  /*5790*/  STG.E.U16 desc[UR12][R8.64], R4 ;  /* 0x0000000408007986 */ /* 0x000fe2000c10150c */
[----:B------:R-:W-:Y:S05]  /*57a0*/  EXIT ;  /* 0x000000000000794d */ /* 0x000fea0003800000 */
.L_x_2:
[----:B------:R-:W-:-:S00]  /*57b0*/  BRA `(.L_x_2) ;  /* 0xfffffffc00fc7947 */ /* 0x000fc0000383ffff */
[----:B------:R-:W-:-:S00]  /*57c0*/  NOP ;  /* 0x0000000000007918 */ /* 0x000fc00000000000 */
        /* <DEDUP_REMOVED lines=11> */
.L_x_3:


//--------------------- .nv.shared.matmul_kernel  --------------------------
	.section	.nv.shared.matmul_kernel,"aw",@nobits
	.sectionflags	@""
	.align	16
	.zero		1024


//--------------------- .nv.shared.reserved.0     --------------------------
	.section	.nv.shared.reserved.0,"aw",@nobits
	.weak		__nv_reservedSMEM_offset_0_alias
	.size		__nv_reservedSMEM_offset_0_alias, 0, 64
	.other		__nv_reservedSMEM_offset_0_alias,@"STO_CUDA_RESERVED_SHARED STV_DEFAULT"
__nv_reservedSMEM_offset_0_alias:
	.zero		0
	.zero		64


//--------------------- .nv.constant0.matmul_kernel --------------------------
	.section	.nv.constant0.matmul_kernel,"a",@progbits
	.sectionflags	@""
	.align	4
.nv.constant0.matmul_kernel:
	.zero		976


//--------------------- SYMBOLS --------------------------

	.type		.nv.reservedSmem.offset0,@object
	.size		.nv.reservedSmem.offset0,0x4
	.type		.nv.reservedSmem.cap,@object
	.size		.nv.reservedSmem.cap,0x4
